//
// Generated by NVIDIA NVVM Compiler
//
// Compiler Build ID: CL-36424714
// Cuda compilation tools, release 13.0, V13.0.88
// Based on NVVM 20.0.0
//

.version 9.0
.target sm_100
.address_size 64

	// .globl	_Z11convolutionPfS_
.const .align 4 .b8 conv[3200];
.const .align 4 .b8 bias[32];
// _ZZ11convolutionPfS_E7Matrix1 has been demoted
// _ZZ9Multiply0PfS_iS_S_E4ds_M has been demoted
// _ZZ9Multiply1PfS_S_S_E4ds_M has been demoted

.visible .entry _Z11convolutionPfS_(
	.param .u64 .ptr .align 1 _Z11convolutionPfS__param_0,
	.param .u64 .ptr .align 1 _Z11convolutionPfS__param_1
)
{
	.reg .pred 	%p<23>;
	.reg .b32 	%r<49>;
	.reg .b32 	%f<58>;
	.reg .b64 	%rd<16>;
	// demoted variable
	.shared .align 4 .b8 _ZZ11convolutionPfS_E7Matrix1[3136];
	ld.param.u64 	%rd3, [_Z11convolutionPfS__param_0];
	ld.param.u64 	%rd2, [_Z11convolutionPfS__param_1];
	cvta.to.global.u64 	%rd4, %rd3;
	mov.u32 	%r1, %ctaid.x;
	mov.u32 	%r46, %tid.y;
	mov.u32 	%r3, %tid.x;
	mad.lo.s32 	%r4, %r46, 28, %r3;
	mul.wide.u32 	%rd5, %r4, 4;
	add.s64 	%rd6, %rd4, %rd5;
	ld.global.f32 	%f23, [%rd6];
	mul.lo.s32 	%r21, %r46, 112;
	mov.u32 	%r22, _ZZ11convolutionPfS_E7Matrix1;
	add.s32 	%r23, %r22, %r21;
	shl.b32 	%r24, %r3, 2;
	add.s32 	%r25, %r23, %r24;
	st.shared.f32 	[%r25], %f23;
	bar.sync 	0;
	mul.lo.s32 	%r47, %r1, 100;
	add.s32 	%r6, %r3, -4;
	add.s32 	%r7, %r3, -3;
	add.s32 	%r8, %r3, -2;
	add.s32 	%r9, %r3, -1;
	add.s32 	%r26, %r21, %r24;
	add.s32 	%r27, %r26, %r22;
	add.s32 	%r45, %r27, -464;
	mov.f32 	%f48, 0f00000000;
	mov.b32 	%r48, -4;
	mov.u64 	%rd8, conv;
$L__BB0_1:
	mul.wide.s32 	%rd7, %r47, 4;
	add.s64 	%rd9, %rd8, %rd7;
	add.s64 	%rd1, %rd9, 20;
	add.s32 	%r15, %r46, -4;
	max.u32 	%r29, %r15, %r6;
	setp.gt.u32 	%p1, %r29, 27;
	@%p1 bra 	$L__BB0_3;
	ld.shared.f32 	%f24, [%r45];
	ld.const.f32 	%f25, [%rd1+-20];
	fma.rn.f32 	%f48, %f24, %f25, %f48;
$L__BB0_3:
	max.u32 	%r31, %r15, %r7;
	setp.gt.u32 	%p2, %r31, 27;
	@%p2 bra 	$L__BB0_5;
	ld.shared.f32 	%f26, [%r45+4];
	ld.const.f32 	%f27, [%rd1+-16];
	fma.rn.f32 	%f48, %f26, %f27, %f48;
$L__BB0_5:
	max.u32 	%r33, %r15, %r8;
	setp.gt.u32 	%p3, %r33, 27;
	@%p3 bra 	$L__BB0_7;
	ld.shared.f32 	%f28, [%r45+8];
	ld.const.f32 	%f29, [%rd1+-12];
	fma.rn.f32 	%f48, %f28, %f29, %f48;
$L__BB0_7:
	max.u32 	%r35, %r15, %r9;
	setp.gt.u32 	%p4, %r35, 27;
	@%p4 bra 	$L__BB0_9;
	ld.shared.f32 	%f30, [%r45+12];
	ld.const.f32 	%f31, [%rd1+-8];
	fma.rn.f32 	%f48, %f30, %f31, %f48;
$L__BB0_9:
	max.u32 	%r37, %r15, %r3;
	setp.gt.u32 	%p5, %r37, 27;
	@%p5 bra 	$L__BB0_11;
	ld.shared.f32 	%f32, [%r45+16];
	ld.const.f32 	%f33, [%rd1+-4];
	fma.rn.f32 	%f48, %f32, %f33, %f48;
$L__BB0_11:
	setp.gt.u32 	%p6, %r15, 27;
	setp.gt.u32 	%p7, %r3, 26;
	or.pred  	%p8, %p6, %p7;
	@%p8 bra 	$L__BB0_13;
	ld.shared.f32 	%f34, [%r45+20];
	ld.const.f32 	%f35, [%rd1];
	fma.rn.f32 	%f48, %f34, %f35, %f48;
$L__BB0_13:
	setp.gt.u32 	%p9, %r15, 27;
	setp.gt.u32 	%p10, %r3, 25;
	or.pred  	%p11, %p9, %p10;
	@%p11 bra 	$L__BB0_15;
	ld.shared.f32 	%f36, [%r45+24];
	ld.const.f32 	%f37, [%rd1+4];
	fma.rn.f32 	%f48, %f36, %f37, %f48;
$L__BB0_15:
	setp.gt.u32 	%p12, %r15, 27;
	setp.gt.u32 	%p13, %r3, 24;
	or.pred  	%p14, %p12, %p13;
	@%p14 bra 	$L__BB0_17;
	ld.shared.f32 	%f38, [%r45+28];
	ld.const.f32 	%f39, [%rd1+8];
	fma.rn.f32 	%f48, %f38, %f39, %f48;
$L__BB0_17:
	setp.gt.u32 	%p15, %r15, 27;
	setp.gt.u32 	%p16, %r3, 23;
	or.pred  	%p17, %p15, %p16;
	@%p17 bra 	$L__BB0_19;
	ld.shared.f32 	%f40, [%r45+32];
	ld.const.f32 	%f41, [%rd1+12];
	fma.rn.f32 	%f48, %f40, %f41, %f48;
$L__BB0_19:
	setp.gt.u32 	%p18, %r15, 27;
	setp.gt.u32 	%p19, %r3, 22;
	or.pred  	%p20, %p18, %p19;
	@%p20 bra 	$L__BB0_21;
	ld.shared.f32 	%f42, [%r45+36];
	ld.const.f32 	%f43, [%rd1+16];
	fma.rn.f32 	%f48, %f42, %f43, %f48;
$L__BB0_21:
	add.s32 	%r48, %r48, 1;
	add.s32 	%r47, %r47, 10;
	add.s32 	%r46, %r46, 1;
	add.s32 	%r45, %r45, 112;
	setp.ne.s32 	%p21, %r48, 6;
	@%p21 bra 	$L__BB0_1;
	mul.wide.u32 	%rd10, %r1, 4;
	mov.u64 	%rd11, bias;
	add.s64 	%rd12, %rd11, %rd10;
	ld.const.f32 	%f44, [%rd12];
	add.f32 	%f45, %f48, %f44;
	setp.ge.f32 	%p22, %f45, 0f00000000;
	selp.f32 	%f46, %f45, 0f00000000, %p22;
	cvta.to.global.u64 	%rd13, %rd2;
	shl.b32 	%r43, %r4, 3;
	add.s32 	%r44, %r43, %r1;
	mul.wide.u32 	%rd14, %r44, 4;
	add.s64 	%rd15, %rd13, %rd14;
	st.global.f32 	[%rd15], %f46;
	ret;

}
	// .globl	_Z9Multiply0PfS_iS_S_
.visible .entry _Z9Multiply0PfS_iS_S_(
	.param .u64 .ptr .align 1 _Z9Multiply0PfS_iS_S__param_0,
	.param .u64 .ptr .align 1 _Z9Multiply0PfS_iS_S__param_1,
	.param .u32 _Z9Multiply0PfS_iS_S__param_2,
	.param .u64 .ptr .align 1 _Z9Multiply0PfS_iS_S__param_3,
	.param .u64 .ptr .align 1 _Z9Multiply0PfS_iS_S__param_4
)
{
	.reg .pred 	%p<3>;
	.reg .b32 	%r<25>;
	.reg .b32 	%f<52>;
	.reg .b64 	%rd<17>;
	.reg .b64 	%fd<41>;
	// demoted variable
	.shared .align 4 .b8 _ZZ9Multiply0PfS_iS_S_E4ds_M[512];
	ld.param.u64 	%rd5, [_Z9Multiply0PfS_iS_S__param_0];
	ld.param.u64 	%rd6, [_Z9Multiply0PfS_iS_S__param_1];
	ld.param.u64 	%rd3, [_Z9Multiply0PfS_iS_S__param_3];
	ld.param.u64 	%rd4, [_Z9Multiply0PfS_iS_S__param_4];
	cvta.to.global.u64 	%rd7, %rd6;
	cvta.to.global.u64 	%rd1, %rd5;
	mov.u32 	%r12, %ctaid.x;
	mov.u32 	%r13, %ntid.x;
	mov.u32 	%r1, %tid.x;
	mad.lo.s32 	%r2, %r12, %r13, %r1;
	shl.b32 	%r14, %r1, 2;
	mov.u32 	%r15, _ZZ9Multiply0PfS_iS_S_E4ds_M;
	add.s32 	%r3, %r15, %r14;
	add.s64 	%rd2, %rd7, 16384;
	mov.f64 	%fd40, 0d0000000000000000;
	mov.b32 	%r22, 0;
$L__BB1_1:
	shl.b32 	%r17, %r22, 7;
	add.s32 	%r18, %r17, %r1;
	mul.wide.u32 	%rd8, %r18, 4;
	add.s64 	%rd9, %rd1, %rd8;
	ld.global.f32 	%f1, [%rd9];
	st.shared.f32 	[%r3], %f1;
	bar.sync 	0;
	shl.b32 	%r19, %r22, 16;
	add.s32 	%r23, %r2, %r19;
	mov.b32 	%r24, 32;
$L__BB1_2:
	mul.wide.s32 	%rd10, %r23, 4;
	add.s64 	%rd11, %rd2, %rd10;
	add.s32 	%r21, %r15, %r24;
	ld.shared.f32 	%f2, [%r21+-32];
	ld.global.f32 	%f3, [%rd11+-16384];
	mul.f32 	%f4, %f2, %f3;
	cvt.f64.f32 	%fd5, %f4;
	add.f64 	%fd6, %fd40, %fd5;
	ld.shared.f32 	%f5, [%r21+-28];
	ld.global.f32 	%f6, [%rd11+-14336];
	mul.f32 	%f7, %f5, %f6;
	cvt.f64.f32 	%fd7, %f7;
	add.f64 	%fd8, %fd6, %fd7;
	ld.shared.f32 	%f8, [%r21+-24];
	ld.global.f32 	%f9, [%rd11+-12288];
	mul.f32 	%f10, %f8, %f9;
	cvt.f64.f32 	%fd9, %f10;
	add.f64 	%fd10, %fd8, %fd9;
	ld.shared.f32 	%f11, [%r21+-20];
	ld.global.f32 	%f12, [%rd11+-10240];
	mul.f32 	%f13, %f11, %f12;
	cvt.f64.f32 	%fd11, %f13;
	add.f64 	%fd12, %fd10, %fd11;
	ld.shared.f32 	%f14, [%r21+-16];
	ld.global.f32 	%f15, [%rd11+-8192];
	mul.f32 	%f16, %f14, %f15;
	cvt.f64.f32 	%fd13, %f16;
	add.f64 	%fd14, %fd12, %fd13;
	ld.shared.f32 	%f17, [%r21+-12];
	ld.global.f32 	%f18, [%rd11+-6144];
	mul.f32 	%f19, %f17, %f18;
	cvt.f64.f32 	%fd15, %f19;
	add.f64 	%fd16, %fd14, %fd15;
	ld.shared.f32 	%f20, [%r21+-8];
	ld.global.f32 	%f21, [%rd11+-4096];
	mul.f32 	%f22, %f20, %f21;
	cvt.f64.f32 	%fd17, %f22;
	add.f64 	%fd18, %fd16, %fd17;
	ld.shared.f32 	%f23, [%r21+-4];
	ld.global.f32 	%f24, [%rd11+-2048];
	mul.f32 	%f25, %f23, %f24;
	cvt.f64.f32 	%fd19, %f25;
	add.f64 	%fd20, %fd18, %fd19;
	ld.shared.f32 	%f26, [%r21];
	ld.global.f32 	%f27, [%rd11];
	mul.f32 	%f28, %f26, %f27;
	cvt.f64.f32 	%fd21, %f28;
	add.f64 	%fd22, %fd20, %fd21;
	ld.shared.f32 	%f29, [%r21+4];
	ld.global.f32 	%f30, [%rd11+2048];
	mul.f32 	%f31, %f29, %f30;
	cvt.f64.f32 	%fd23, %f31;
	add.f64 	%fd24, %fd22, %fd23;
	ld.shared.f32 	%f32, [%r21+8];
	ld.global.f32 	%f33, [%rd11+4096];
	mul.f32 	%f34, %f32, %f33;
	cvt.f64.f32 	%fd25, %f34;
	add.f64 	%fd26, %fd24, %fd25;
	ld.shared.f32 	%f35, [%r21+12];
	ld.global.f32 	%f36, [%rd11+6144];
	mul.f32 	%f37, %f35, %f36;
	cvt.f64.f32 	%fd27, %f37;
	add.f64 	%fd28, %fd26, %fd27;
	ld.shared.f32 	%f38, [%r21+16];
	ld.global.f32 	%f39, [%rd11+8192];
	mul.f32 	%f40, %f38, %f39;
	cvt.f64.f32 	%fd29, %f40;
	add.f64 	%fd30, %fd28, %fd29;
	ld.shared.f32 	%f41, [%r21+20];
	ld.global.f32 	%f42, [%rd11+10240];
	mul.f32 	%f43, %f41, %f42;
	cvt.f64.f32 	%fd31, %f43;
	add.f64 	%fd32, %fd30, %fd31;
	ld.shared.f32 	%f44, [%r21+24];
	ld.global.f32 	%f45, [%rd11+12288];
	mul.f32 	%f46, %f44, %f45;
	cvt.f64.f32 	%fd33, %f46;
	add.f64 	%fd34, %fd32, %fd33;
	ld.shared.f32 	%f47, [%r21+28];
	ld.global.f32 	%f48, [%rd11+14336];
	mul.f32 	%f49, %f47, %f48;
	cvt.f64.f32 	%fd35, %f49;
	add.f64 	%fd40, %fd34, %fd35;
	add.s32 	%r24, %r24, 64;
	add.s32 	%r23, %r23, 8192;
	setp.ne.s32 	%p1, %r24, 544;
	@%p1 bra 	$L__BB1_2;
	add.s32 	%r22, %r22, 1;
	setp.ne.s32 	%p2, %r22, 49;
	@%p2 bra 	$L__BB1_1;
	cvta.to.global.u64 	%rd12, %rd4;
	mul.wide.s32 	%rd13, %r2, 4;
	add.s64 	%rd14, %rd12, %rd13;
	ld.global.f32 	%f50, [%rd14];
	cvt.f64.f32 	%fd36, %f50;
	add.f64 	%fd37, %fd40, %fd36;
	max.f64 	%fd38, %fd37, 0d0000000000000000;
	cvt.rn.f32.f64 	%f51, %fd38;
	cvta.to.global.u64 	%rd15, %rd3;
	add.s64 	%rd16, %rd15, %rd13;
	st.global.f32 	[%rd16], %f51;
	ret;

}
	// .globl	_Z9Multiply1PfS_S_S_
.visible .entry _Z9Multiply1PfS_S_S_(
	.param .u64 .ptr .align 1 _Z9Multiply1PfS_S_S__param_0,
	.param .u64 .ptr .align 1 _Z9Multiply1PfS_S_S__param_1,
	.param .u64 .ptr .align 1 _Z9Multiply1PfS_S_S__param_2,
	.param .u64 .ptr .align 1 _Z9Multiply1PfS_S_S__param_3
)
{
	.reg .pred 	%p<3>;
	.reg .b32 	%r<16>;
	.reg .b32 	%f<73>;
	.reg .b64 	%rd<16>;
	// demoted variable
	.shared .align 4 .b8 _ZZ9Multiply1PfS_S_S_E4ds_M[20480];
	ld.param.u64 	%rd3, [_Z9Multiply1PfS_S_S__param_0];
	ld.param.u64 	%rd4, [_Z9Multiply1PfS_S_S__param_1];
	ld.param.u64 	%rd1, [_Z9Multiply1PfS_S_S__param_2];
	ld.param.u64 	%rd2, [_Z9Multiply1PfS_S_S__param_3];
	cvta.to.global.u64 	%rd5, %rd3;
	cvta.to.global.u64 	%rd6, %rd4;
	mov.u32 	%r1, %ctaid.x;
	mov.u32 	%r5, %tid.x;
	mad.lo.s32 	%r6, %r5, 10, %r1;
	mul.wide.u32 	%rd7, %r6, 4;
	add.s64 	%rd8, %rd6, %rd7;
	ld.global.f32 	%f3, [%rd8];
	mul.wide.u32 	%rd9, %r5, 4;
	add.s64 	%rd10, %rd5, %rd9;
	ld.global.f32 	%f4, [%rd10];
	mul.f32 	%f5, %f3, %f4;
	mov.u32 	%r7, _ZZ9Multiply1PfS_S_S_E4ds_M;
	mad.lo.s32 	%r8, %r5, 40, %r7;
	shl.b32 	%r9, %r1, 2;
	add.s32 	%r10, %r8, %r9;
	st.shared.f32 	[%r10], %f5;
	bar.sync 	0;
	setp.ne.s32 	%p1, %r5, 0;
	@%p1 bra 	$L__BB2_4;
	add.s32 	%r2, %r7, %r9;
	mov.f32 	%f72, 0f00000000;
	mov.b32 	%r15, 640;
$L__BB2_2:
	add.s32 	%r14, %r2, %r15;
	ld.shared.f32 	%f7, [%r14+-640];
	add.f32 	%f8, %f72, %f7;
	ld.shared.f32 	%f9, [%r14+-600];
	add.f32 	%f10, %f8, %f9;
	ld.shared.f32 	%f11, [%r14+-560];
	add.f32 	%f12, %f10, %f11;
	ld.shared.f32 	%f13, [%r14+-520];
	add.f32 	%f14, %f12, %f13;
	ld.shared.f32 	%f15, [%r14+-480];
	add.f32 	%f16, %f14, %f15;
	ld.shared.f32 	%f17, [%r14+-440];
	add.f32 	%f18, %f16, %f17;
	ld.shared.f32 	%f19, [%r14+-400];
	add.f32 	%f20, %f18, %f19;
	ld.shared.f32 	%f21, [%r14+-360];
	add.f32 	%f22, %f20, %f21;
	ld.shared.f32 	%f23, [%r14+-320];
	add.f32 	%f24, %f22, %f23;
	ld.shared.f32 	%f25, [%r14+-280];
	add.f32 	%f26, %f24, %f25;
	ld.shared.f32 	%f27, [%r14+-240];
	add.f32 	%f28, %f26, %f27;
	ld.shared.f32 	%f29, [%r14+-200];
	add.f32 	%f30, %f28, %f29;
	ld.shared.f32 	%f31, [%r14+-160];
	add.f32 	%f32, %f30, %f31;
	ld.shared.f32 	%f33, [%r14+-120];
	add.f32 	%f34, %f32, %f33;
	ld.shared.f32 	%f35, [%r14+-80];
	add.f32 	%f36, %f34, %f35;
	ld.shared.f32 	%f37, [%r14+-40];
	add.f32 	%f38, %f36, %f37;
	ld.shared.f32 	%f39, [%r14];
	add.f32 	%f40, %f38, %f39;
	ld.shared.f32 	%f41, [%r14+40];
	add.f32 	%f42, %f40, %f41;
	ld.shared.f32 	%f43, [%r14+80];
	add.f32 	%f44, %f42, %f43;
	ld.shared.f32 	%f45, [%r14+120];
	add.f32 	%f46, %f44, %f45;
	ld.shared.f32 	%f47, [%r14+160];
	add.f32 	%f48, %f46, %f47;
	ld.shared.f32 	%f49, [%r14+200];
	add.f32 	%f50, %f48, %f49;
	ld.shared.f32 	%f51, [%r14+240];
	add.f32 	%f52, %f50, %f51;
	ld.shared.f32 	%f53, [%r14+280];
	add.f32 	%f54, %f52, %f53;
	ld.shared.f32 	%f55, [%r14+320];
	add.f32 	%f56, %f54, %f55;
	ld.shared.f32 	%f57, [%r14+360];
	add.f32 	%f58, %f56, %f57;
	ld.shared.f32 	%f59, [%r14+400];
	add.f32 	%f60, %f58, %f59;
	ld.shared.f32 	%f61, [%r14+440];
	add.f32 	%f62, %f60, %f61;
	ld.shared.f32 	%f63, [%r14+480];
	add.f32 	%f64, %f62, %f63;
	ld.shared.f32 	%f65, [%r14+520];
	add.f32 	%f66, %f64, %f65;
	ld.shared.f32 	%f67, [%r14+560];
	add.f32 	%f68, %f66, %f67;
	ld.shared.f32 	%f69, [%r14+600];
	add.f32 	%f72, %f68, %f69;
	add.s32 	%r15, %r15, 1280;
	setp.ne.s32 	%p2, %r15, 21120;
	@%p2 bra 	$L__BB2_2;
	cvta.to.global.u64 	%rd11, %rd2;
	mul.wide.u32 	%rd12, %r1, 4;
	add.s64 	%rd13, %rd11, %rd12;
	ld.global.f32 	%f70, [%rd13];
	add.f32 	%f71, %f72, %f70;
	cvta.to.global.u64 	%rd14, %rd1;
	add.s64 	%rd15, %rd14, %rd12;
	st.global.f32 	[%rd15], %f71;
$L__BB2_4:
	ret;

}
	// .globl	_Z4Mul0PfS_S_
.visible .entry _Z4Mul0PfS_S_(
	.param .u64 .ptr .align 1 _Z4Mul0PfS_S__param_0,
	.param .u64 .ptr .align 1 _Z4Mul0PfS_S__param_1,
	.param .u64 .ptr .align 1 _Z4Mul0PfS_S__param_2
)
{
	.reg .pred 	%p<2>;
	.reg .b32 	%r<5>;
	.reg .b32 	%f<43>;
	.reg .b64 	%rd<12>;

	ld.param.u64 	%rd4, [_Z4Mul0PfS_S__param_0];
	ld.param.u64 	%rd2, [_Z4Mul0PfS_S__param_1];
	ld.param.u64 	%rd3, [_Z4Mul0PfS_S__param_2];
	cvta.to.global.u64 	%rd1, %rd4;
	mov.u32 	%r1, %tid.x;
	setp.gt.u32 	%p1, %r1, 895;
	@%p1 bra 	$L__BB3_2;
	mov.u32 	%r2, %ctaid.x;
	shl.b32 	%r3, %r2, 1;
	mul.wide.s32 	%rd5, %r3, 4;
	add.s64 	%rd6, %rd1, %rd5;
	cvta.to.global.u64 	%rd7, %rd2;
	cvta.to.global.u64 	%rd8, %rd3;
	mad.lo.s32 	%r4, %r1, 3584, %r3;
	mul.wide.s32 	%rd9, %r4, 4;
	add.s64 	%rd10, %rd7, %rd9;
	ld.global.f32 	%f1, [%rd10];
	ld.global.f32 	%f2, [%rd6];
	mul.f32 	%f3, %f1, %f2;
	add.s64 	%rd11, %rd8, %rd9;
	st.global.f32 	[%rd11], %f3;
	ld.global.f32 	%f4, [%rd10+4];
	ld.global.f32 	%f5, [%rd6+4];
	mul.f32 	%f6, %f4, %f5;
	st.global.f32 	[%rd11+4], %f6;
	ld.global.f32 	%f7, [%rd10+2048];
	ld.global.f32 	%f8, [%rd6];
	mul.f32 	%f9, %f7, %f8;
	st.global.f32 	[%rd11+2048], %f9;
	ld.global.f32 	%f10, [%rd10+2052];
	ld.global.f32 	%f11, [%rd6+4];
	mul.f32 	%f12, %f10, %f11;
	st.global.f32 	[%rd11+2052], %f12;
	ld.global.f32 	%f13, [%rd10+4096];
	ld.global.f32 	%f14, [%rd6];
	mul.f32 	%f15, %f13, %f14;
	st.global.f32 	[%rd11+4096], %f15;
	ld.global.f32 	%f16, [%rd10+4100];
	ld.global.f32 	%f17, [%rd6+4];
	mul.f32 	%f18, %f16, %f17;
	st.global.f32 	[%rd11+4100], %f18;
	ld.global.f32 	%f19, [%rd10+6144];
	ld.global.f32 	%f20, [%rd6];
	mul.f32 	%f21, %f19, %f20;
	st.global.f32 	[%rd11+6144], %f21;
	ld.global.f32 	%f22, [%rd10+6148];
	ld.global.f32 	%f23, [%rd6+4];
	mul.f32 	%f24, %f22, %f23;
	st.global.f32 	[%rd11+6148], %f24;
	ld.global.f32 	%f25, [%rd10+8192];
	ld.global.f32 	%f26, [%rd6];
	mul.f32 	%f27, %f25, %f26;
	st.global.f32 	[%rd11+8192], %f27;
	ld.global.f32 	%f28, [%rd10+8196];
	ld.global.f32 	%f29, [%rd6+4];
	mul.f32 	%f30, %f28, %f29;
	st.global.f32 	[%rd11+8196], %f30;
	ld.global.f32 	%f31, [%rd10+10240];
	ld.global.f32 	%f32, [%rd6];
	mul.f32 	%f33, %f31, %f32;
	st.global.f32 	[%rd11+10240], %f33;
	ld.global.f32 	%f34, [%rd10+10244];
	ld.global.f32 	%f35, [%rd6+4];
	mul.f32 	%f36, %f34, %f35;
	st.global.f32 	[%rd11+10244], %f36;
	ld.global.f32 	%f37, [%rd10+12288];
	ld.global.f32 	%f38, [%rd6];
	mul.f32 	%f39, %f37, %f38;
	st.global.f32 	[%rd11+12288], %f39;
	ld.global.f32 	%f40, [%rd10+12292];
	ld.global.f32 	%f41, [%rd6+4];
	mul.f32 	%f42, %f40, %f41;
	st.global.f32 	[%rd11+12292], %f42;
$L__BB3_2:
	ret;

}


// ===== COMPILED SASS (sm_100) =====

	.target	sm_100

	.elftype	@"ET_EXEC"


//--------------------- .note.nv.tkinfo           --------------------------
	.section	.note.nv.tkinfo,"",@"SHT_NOTE"
	.sectionflags	@"SHF_NOTE_NV_TKINFO"
	.tkinfo
        /*0018*/ 	.word	0x00000002
        /*0030*/ 	.string	""
        /*0030*/ 	.string	"ptxas"
        /*0030*/ 	.string	"Cuda compilation tools, release 13.0, V13.0.88"
        /*0030*/ 	.string	"Build cuda_13.0.r13.0/compiler.36424714_0"
        /*0030*/ 	.string	"-arch sm_100 -m 64 "



//--------------------- .note.nv.cuinfo           --------------------------
	.section	.note.nv.cuinfo,"",@"SHT_NOTE"
	.sectionflags	@"SHF_NOTE_NV_CUINFO"
        /*0018*/ 	.short	0x0002
        /*001a*/ 	.short	0x0064
        /*001c*/ 	.short	0x0082
	.zero		2


//--------------------- .nv.info                  --------------------------
	.section	.nv.info,"",@"SHT_CUDA_INFO"
	.align	4


	//----- nvinfo : EIATTR_REGCOUNT
	.align		4
        /*0000*/ 	.byte	0x04, 0x2f
        /*0002*/ 	.short	(.L_3 - .L_2)
	.align		4
.L_2:
        /*0004*/ 	.word	index@(_Z11convolutionPfS_)
        /*0008*/ 	.word	0x0000001c


	//----- nvinfo : EIATTR_FRAME_SIZE
	.align		4
.L_3:
        /*000c*/ 	.byte	0x04, 0x11
        /*000e*/ 	.short	(.L_5 - .L_4)
	.align		4
.L_4:
        /*0010*/ 	.word	index@(_Z11convolutionPfS_)
        /*0014*/ 	.word	0x00000000


	//----- nvinfo : EIATTR_REGCOUNT
	.align		4
.L_5:
        /*0018*/ 	.byte	0x04, 0x2f
        /*001a*/ 	.short	(.L_7 - .L_6)
	.align		4
.L_6:
        /*001c*/ 	.word	index@(_Z9Multiply0PfS_iS_S_)
        /*0020*/ 	.word	0x00000020


	//----- nvinfo : EIATTR_FRAME_SIZE
	.align		4
.L_7:
        /*0024*/ 	.byte	0x04, 0x11
        /*0026*/ 	.short	(.L_9 - .L_8)
	.align		4
.L_8:
        /*0028*/ 	.word	index@(_Z9Multiply0PfS_iS_S_)
        /*002c*/ 	.word	0x00000000


	//----- nvinfo : EIATTR_REGCOUNT
	.align		4
.L_9:
        /*0030*/ 	.byte	0x04, 0x2f
        /*0032*/ 	.short	(.L_11 - .L_10)
	.align		4
.L_10:
        /*0034*/ 	.word	index@(_Z9Multiply1PfS_S_S_)
        /*0038*/ 	.word	0x00000018


	//----- nvinfo : EIATTR_FRAME_SIZE
	.align		4
.L_11:
        /*003c*/ 	.byte	0x04, 0x11
        /*003e*/ 	.short	(.L_13 - .L_12)
	.align		4
.L_12:
        /*0040*/ 	.word	index@(_Z9Multiply1PfS_S_S_)
        /*0044*/ 	.word	0x00000000


	//----- nvinfo : EIATTR_REGCOUNT
	.align		4
.L_13:
        /*0048*/ 	.byte	0x04, 0x2f
        /*004a*/ 	.short	(.L_15 - .L_14)
	.align		4
.L_14:
        /*004c*/ 	.word	index@(_Z4Mul0PfS_S_)
        /*0050*/ 	.word	0x00000012


	//----- nvinfo : EIATTR_FRAME_SIZE
	.align		4
.L_15:
        /*0054*/ 	.byte	0x04, 0x11
        /*0056*/ 	.short	(.L_17 - .L_16)
	.align		4
.L_16:
        /*0058*/ 	.word	index@(_Z4Mul0PfS_S_)
        /*005c*/ 	.word	0x00000000


	//----- nvinfo : EIATTR_MIN_STACK_SIZE
	.align		4
.L_17:
        /*0060*/ 	.byte	0x04, 0x12
        /*0062*/ 	.short	(.L_19 - .L_18)
	.align		4
.L_18:
        /*0064*/ 	.word	index@(_Z4Mul0PfS_S_)
        /*0068*/ 	.word	0x00000000


	//----- nvinfo : EIATTR_MIN_STACK_SIZE
	.align		4
.L_19:
        /*006c*/ 	.byte	0x04, 0x12
        /*006e*/ 	.short	(.L_21 - .L_20)
	.align		4
.L_20:
        /*0070*/ 	.word	index@(_Z9Multiply1PfS_S_S_)
        /*0074*/ 	.word	0x00000000


	//----- nvinfo : EIATTR_MIN_STACK_SIZE
	.align		4
.L_21:
        /*0078*/ 	.byte	0x04, 0x12
        /*007a*/ 	.short	(.L_23 - .L_22)
	.align		4
.L_22:
        /*007c*/ 	.word	index@(_Z9Multiply0PfS_iS_S_)
        /*0080*/ 	.word	0x00000000


	//----- nvinfo : EIATTR_MIN_STACK_SIZE
	.align		4
.L_23:
        /*0084*/ 	.byte	0x04, 0x12
        /*0086*/ 	.short	(.L_25 - .L_24)
	.align		4
.L_24:
        /*0088*/ 	.word	index@(_Z11convolutionPfS_)
        /*008c*/ 	.word	0x00000000
.L_25:


//--------------------- .nv.compat                --------------------------
	.section	.nv.compat,"",@"SHT_CUDA_COMPAT_INFO"
	.align	4
        /*0000*/ 	.byte	0x02, 0x09, 0x00, 0x00, 0x02, 0x02, 0x01, 0x00, 0x02, 0x05, 0x05, 0x00, 0x03, 0x07, 0x01, 0x01
        /*0010*/ 	.byte	0x02, 0x03, 0x00, 0x00, 0x02, 0x06, 0x01, 0x00, 0x04, 0x0b, 0x08, 0x00, 0x01, 0x00, 0x00, 0x00
        /*0020*/ 	.byte	0x00, 0x00, 0x00, 0x00


//--------------------- .nv.info._Z4Mul0PfS_S_    --------------------------
	.section	.nv.info._Z4Mul0PfS_S_,"",@"SHT_CUDA_INFO"
	.sectionflags	@""
	.align	4


	//----- nvinfo : EIATTR_CUDA_API_VERSION
	.align		4
        /*0000*/ 	.byte	0x04, 0x37
        /*0002*/ 	.short	(.L_27 - .L_26)
.L_26:
        /*0004*/ 	.word	0x00000082


	//----- nvinfo : EIATTR_KPARAM_INFO
	.align		4
.L_27:
        /*0008*/ 	.byte	0x04, 0x17
        /*000a*/ 	.short	(.L_29 - .L_28)
.L_28:
        /*000c*/ 	.word	0x00000000
        /*0010*/ 	.short	0x0002
        /*0012*/ 	.short	0x0010
        /*0014*/ 	.byte	0x00, 0xf5, 0x21, 0x00


	//----- nvinfo : EIATTR_KPARAM_INFO
	.align		4
.L_29:
        /*0018*/ 	.byte	0x04, 0x17
        /*001a*/ 	.short	(.L_31 - .L_30)
.L_30:
        /*001c*/ 	.word	0x00000000
        /*0020*/ 	.short	0x0001
        /*0022*/ 	.short	0x0008
        /*0024*/ 	.byte	0x00, 0xf5, 0x21, 0x00


	//----- nvinfo : EIATTR_KPARAM_INFO
	.align		4
.L_31:
        /*0028*/ 	.byte	0x04, 0x17
        /*002a*/ 	.short	(.L_33 - .L_32)
.L_32:
        /*002c*/ 	.word	0x00000000
        /*0030*/ 	.short	0x0000
        /*0032*/ 	.short	0x0000
        /*0034*/ 	.byte	0x00, 0xf5, 0x21, 0x00


	//----- nvinfo : EIATTR_SPARSE_MMA_MASK
	.align		4
.L_33:
        /*0038*/ 	.byte	0x03, 0x50
        /*003a*/ 	.short	0x0000


	//----- nvinfo : EIATTR_MAXREG_COUNT
	.align		4
        /*003c*/ 	.byte	0x03, 0x1b
        /*003e*/ 	.short	0x00ff


	//----- nvinfo : EIATTR_MERCURY_ISA_VERSION
	.align		4
        /*0040*/ 	.byte	0x03, 0x5f
        /*0042*/ 	.short	0x0101


	//----- nvinfo : EIATTR_VRC_CTA_INIT_COUNT
	.align		4
        /*0044*/ 	.byte	0x02, 0x4a
	.zero		1
	.zero		1


	//----- nvinfo : EIATTR_EXIT_INSTR_OFFSETS
	.align		4
        /*0048*/ 	.byte	0x04, 0x1c
        /*004a*/ 	.short	(.L_35 - .L_34)


	//   ....[0]....
.L_34:
        /*004c*/ 	.word	0x00000030


	//   ....[1]....
        /*0050*/ 	.word	0x00000460


	//----- nvinfo : EIATTR_CBANK_PARAM_SIZE
	.align		4
.L_35:
        /*0054*/ 	.byte	0x03, 0x19
        /*0056*/ 	.short	0x0018


	//----- nvinfo : EIATTR_PARAM_CBANK
	.align		4
        /*0058*/ 	.byte	0x04, 0x0a
        /*005a*/ 	.short	(.L_37 - .L_36)
	.align		4
.L_36:
        /*005c*/ 	.word	index@(.nv.constant0._Z4Mul0PfS_S_)
        /*0060*/ 	.short	0x0380
        /*0062*/ 	.short	0x0018


	//----- nvinfo : EIATTR_SW_WAR
	.align		4
.L_37:
        /*0064*/ 	.byte	0x04, 0x36
        /*0066*/ 	.short	(.L_39 - .L_38)
.L_38:
        /*0068*/ 	.word	0x00000008
.L_39:


//--------------------- .nv.info._Z9Multiply1PfS_S_S_ --------------------------
	.section	.nv.info._Z9Multiply1PfS_S_S_,"",@"SHT_CUDA_INFO"
	.sectionflags	@""
	.align	4


	//----- nvinfo : EIATTR_CUDA_API_VERSION
	.align		4
        /*0000*/ 	.byte	0x04, 0x37
        /*0002*/ 	.short	(.L_41 - .L_40)
.L_40:
        /*0004*/ 	.word	0x00000082


	//----- nvinfo : EIATTR_KPARAM_INFO
	.align		4
.L_41:
        /*0008*/ 	.byte	0x04, 0x17
        /*000a*/ 	.short	(.L_43 - .L_42)
.L_42:
        /*000c*/ 	.word	0x00000000
        /*0010*/ 	.short	0x0003
        /*0012*/ 	.short	0x0018
        /*0014*/ 	.byte	0x00, 0xf5, 0x21, 0x00


	//----- nvinfo : EIATTR_KPARAM_INFO
	.align		4
.L_43:
        /*0018*/ 	.byte	0x04, 0x17
        /*001a*/ 	.short	(.L_45 - .L_44)
.L_44:
        /*001c*/ 	.word	0x00000000
        /*0020*/ 	.short	0x0002
        /*0022*/ 	.short	0x0010
        /*0024*/ 	.byte	0x00, 0xf5, 0x21, 0x00


	//----- nvinfo : EIATTR_KPARAM_INFO
	.align		4
.L_45:
        /*0028*/ 	.byte	0x04, 0x17
        /*002a*/ 	.short	(.L_47 - .L_46)
.L_46:
        /*002c*/ 	.word	0x00000000
        /*0030*/ 	.short	0x0001
        /*0032*/ 	.short	0x0008
        /*0034*/ 	.byte	0x00, 0xf5, 0x21, 0x00


	//----- nvinfo : EIATTR_KPARAM_INFO
	.align		4
.L_47:
        /*0038*/ 	.byte	0x04, 0x17
        /*003a*/ 	.short	(.L_49 - .L_48)
.L_48:
        /*003c*/ 	.word	0x00000000
        /*0040*/ 	.short	0x0000
        /*0042*/ 	.short	0x0000
        /*0044*/ 	.byte	0x00, 0xf5, 0x21, 0x00


	//----- nvinfo : EIATTR_SPARSE_MMA_MASK
	.align		4
.L_49:
        /*0048*/ 	.byte	0x03, 0x50
        /*004a*/ 	.short	0x0000


	//----- nvinfo : EIATTR_MAXREG_COUNT
	.align		4
        /*004c*/ 	.byte	0x03, 0x1b
        /*004e*/ 	.short	0x00ff


	//----- nvinfo : EIATTR_NUM_BARRIERS
	.align		4
        /*0050*/ 	.byte	0x02, 0x4c
        /*0052*/ 	.byte	0x01
	.zero		1


	//----- nvinfo : EIATTR_MERCURY_ISA_VERSION
	.align		4
        /*0054*/ 	.byte	0x03, 0x5f
        /*0056*/ 	.short	0x0101


	//----- nvinfo : EIATTR_VRC_CTA_INIT_COUNT
	.align		4
        /*0058*/ 	.byte	0x02, 0x4a
	.zero		1
	.zero		1


	//----- nvinfo : EIATTR_EXIT_INSTR_OFFSETS
	.align		4
        /*005c*/ 	.byte	0x04, 0x1c
        /*005e*/ 	.short	(.L_51 - .L_50)


	//   ....[0]....
.L_50:
        /*0060*/ 	.word	0x00000160


	//   ....[1]....
        /*0064*/ 	.word	0x00000670


	//----- nvinfo : EIATTR_CBANK_PARAM_SIZE
	.align		4
.L_51:
        /*0068*/ 	.byte	0x03, 0x19
        /*006a*/ 	.short	0x0020


	//----- nvinfo : EIATTR_PARAM_CBANK
	.align		4
        /*006c*/ 	.byte	0x04, 0x0a
        /*006e*/ 	.short	(.L_53 - .L_52)
	.align		4
.L_52:
        /*0070*/ 	.word	index@(.nv.constant0._Z9Multiply1PfS_S_S_)
        /*0074*/ 	.short	0x0380
        /*0076*/ 	.short	0x0020


	//----- nvinfo : EIATTR_SW_WAR
	.align		4
.L_53:
        /*0078*/ 	.byte	0x04, 0x36
        /*007a*/ 	.short	(.L_55 - .L_54)
.L_54:
        /*007c*/ 	.word	0x00000008
.L_55:


//--------------------- .nv.info._Z9Multiply0PfS_iS_S_ --------------------------
	.section	.nv.info._Z9Multiply0PfS_iS_S_,"",@"SHT_CUDA_INFO"
	.sectionflags	@""
	.align	4


	//----- nvinfo : EIATTR_CUDA_API_VERSION
	.align		4
        /*0000*/ 	.byte	0x04, 0x37
        /*0002*/ 	.short	(.L_57 - .L_56)
.L_56:
        /*0004*/ 	.word	0x00000082


	//----- nvinfo : EIATTR_KPARAM_INFO
	.align		4
.L_57:
        /*0008*/ 	.byte	0x04, 0x17
        /*000a*/ 	.short	(.L_59 - .L_58)
.L_58:
        /*000c*/ 	.word	0x00000000
        /*0010*/ 	.short	0x0004
        /*0012*/ 	.short	0x0020
        /*0014*/ 	.byte	0x00, 0xf5, 0x21, 0x00


	//----- nvinfo : EIATTR_KPARAM_INFO
	.align		4
.L_59:
        /*0018*/ 	.byte	0x04, 0x17
        /*001a*/ 	.short	(.L_61 - .L_60)
.L_60:
        /*001c*/ 	.word	0x00000000
        /*0020*/ 	.short	0x0003
        /*0022*/ 	.short	0x0018
        /*0024*/ 	.byte	0x00, 0xf5, 0x21, 0x00


	//----- nvinfo : EIATTR_KPARAM_INFO
	.align		4
.L_61:
        /*0028*/ 	.byte	0x04, 0x17
        /*002a*/ 	.short	(.L_63 - .L_62)
.L_62:
        /*002c*/ 	.word	0x00000000
        /*0030*/ 	.short	0x0002
        /*0032*/ 	.short	0x0010
        /*0034*/ 	.byte	0x00, 0xf0, 0x11, 0x00


	//----- nvinfo : EIATTR_KPARAM_INFO
	.align		4
.L_63:
        /*0038*/ 	.byte	0x04, 0x17
        /*003a*/ 	.short	(.L_65 - .L_64)
.L_64:
        /*003c*/ 	.word	0x00000000
        /*0040*/ 	.short	0x0001
        /*0042*/ 	.short	0x0008
        /*0044*/ 	.byte	0x00, 0xf5, 0x21, 0x00


	//----- nvinfo : EIATTR_KPARAM_INFO
	.align		4
.L_65:
        /*0048*/ 	.byte	0x04, 0x17
        /*004a*/ 	.short	(.L_67 - .L_66)
.L_66:
        /*004c*/ 	.word	0x00000000
        /*0050*/ 	.short	0x0000
        /*0052*/ 	.short	0x0000
        /*0054*/ 	.byte	0x00, 0xf5, 0x21, 0x00


	//----- nvinfo : EIATTR_SPARSE_MMA_MASK
	.align		4
.L_67:
        /*0058*/ 	.byte	0x03, 0x50
        /*005a*/ 	.short	0x0000


	//----- nvinfo : EIATTR_MAXREG_COUNT
	.align		4
        /*005c*/ 	.byte	0x03, 0x1b
        /*005e*/ 	.short	0x00ff


	//----- nvinfo : EIATTR_NUM_BARRIERS
	.align		4
        /*0060*/ 	.byte	0x02, 0x4c
        /*0062*/ 	.byte	0x01
	.zero		1


	//----- nvinfo : EIATTR_MERCURY_ISA_VERSION
	.align		4
        /*0064*/ 	.byte	0x03, 0x5f
        /*0066*/ 	.short	0x0101


	//----- nvinfo : EIATTR_VRC_CTA_INIT_COUNT
	.align		4
        /*0068*/ 	.byte	0x02, 0x4a
	.zero		1
	.zero		1


	//----- nvinfo : EIATTR_EXIT_INSTR_OFFSETS
	.align		4
        /*006c*/ 	.byte	0x04, 0x1c
        /*006e*/ 	.short	(.L_69 - .L_68)


	//   ....[0]....
.L_68:
        /*0070*/ 	.word	0x00000770


	//----- nvinfo : EIATTR_CBANK_PARAM_SIZE
	.align		4
.L_69:
        /*0074*/ 	.byte	0x03, 0x19
        /*0076*/ 	.short	0x0028


	//----- nvinfo : EIATTR_PARAM_CBANK
	.align		4
        /*0078*/ 	.byte	0x04, 0x0a
        /*007a*/ 	.short	(.L_71 - .L_70)
	.align		4
.L_70:
        /*007c*/ 	.word	index@(.nv.constant0._Z9Multiply0PfS_iS_S_)
        /*0080*/ 	.short	0x0380
        /*0082*/ 	.short	0x0028


	//----- nvinfo : EIATTR_SW_WAR
	.align		4
.L_71:
        /*0084*/ 	.byte	0x04, 0x36
        /*0086*/ 	.short	(.L_73 - .L_72)
.L_72:
        /*0088*/ 	.word	0x00000008
.L_73:


//--------------------- .nv.info._Z11convolutionPfS_ --------------------------
	.section	.nv.info._Z11convolutionPfS_,"",@"SHT_CUDA_INFO"
	.sectionflags	@""
	.align	4


	//----- nvinfo : EIATTR_CUDA_API_VERSION
	.align		4
        /*0000*/ 	.byte	0x04, 0x37
        /*0002*/ 	.short	(.L_75 - .L_74)
.L_74:
        /*0004*/ 	.word	0x00000082


	//----- nvinfo : EIATTR_KPARAM_INFO
	.align		4
.L_75:
        /*0008*/ 	.byte	0x04, 0x17
        /*000a*/ 	.short	(.L_77 - .L_76)
.L_76:
        /*000c*/ 	.word	0x00000000
        /*0010*/ 	.short	0x0001
        /*0012*/ 	.short	0x0008
        /*0014*/ 	.byte	0x00, 0xf5, 0x21, 0x00


	//----- nvinfo : EIATTR_KPARAM_INFO
	.align		4
.L_77:
        /*0018*/ 	.byte	0x04, 0x17
        /*001a*/ 	.short	(.L_79 - .L_78)
.L_78:
        /*001c*/ 	.word	0x00000000
        /*0020*/ 	.short	0x0000
        /*0022*/ 	.short	0x0000
        /*0024*/ 	.byte	0x00, 0xf5, 0x21, 0x00


	//----- nvinfo : EIATTR_SPARSE_MMA_MASK
	.align		4
.L_79:
        /*0028*/ 	.byte	0x03, 0x50
        /*002a*/ 	.short	0x0000


	//----- nvinfo : EIATTR_MAXREG_COUNT
	.align		4
        /*002c*/ 	.byte	0x03, 0x1b
        /*002e*/ 	.short	0x00ff


	//----- nvinfo : EIATTR_NUM_BARRIERS
	.align		4
        /*0030*/ 	.byte	0x02, 0x4c
        /*0032*/ 	.byte	0x01
	.zero		1


	//----- nvinfo : EIATTR_MERCURY_ISA_VERSION
	.align		4
        /*0034*/ 	.byte	0x03, 0x5f
        /*0036*/ 	.short	0x0101


	//----- nvinfo : EIATTR_VRC_CTA_INIT_COUNT
	.align		4
        /*0038*/ 	.byte	0x02, 0x4a
	.zero		1
	.zero		1


	//----- nvinfo : EIATTR_EXIT_INSTR_OFFSETS
	.align		4
        /*003c*/ 	.byte	0x04, 0x1c
        /*003e*/ 	.short	(.L_81 - .L_80)


	//   ....[0]....
.L_80:
        /*0040*/ 	.word	0x000005f0


	//----- nvinfo : EIATTR_CBANK_PARAM_SIZE
	.align		4
.L_81:
        /*0044*/ 	.byte	0x03, 0x19
        /*0046*/ 	.short	0x0010


	//----- nvinfo : EIATTR_PARAM_CBANK
	.align		4
        /*0048*/ 	.byte	0x04, 0x0a
        /*004a*/ 	.short	(.L_83 - .L_82)
	.align		4
.L_82:
        /*004c*/ 	.word	index@(.nv.constant0._Z11convolutionPfS_)
        /*0050*/ 	.short	0x0380
        /*0052*/ 	.short	0x0010


	//----- nvinfo : EIATTR_SW_WAR
	.align		4
.L_83:
        /*0054*/ 	.byte	0x04, 0x36
        /*0056*/ 	.short	(.L_85 - .L_84)
.L_84:
        /*0058*/ 	.word	0x00000008
.L_85:


//--------------------- .nv.callgraph             --------------------------
	.section	.nv.callgraph,"",@"SHT_CUDA_CALLGRAPH"
	.align	4
	.sectionentsize	8
	.align		4
        /*0000*/ 	.word	0x00000000
	.align		4
        /*0004*/ 	.word	0xffffffff
	.align		4
        /*0008*/ 	.word	0x00000000
	.align		4
        /*000c*/ 	.word	0xfffffffe
	.align		4
        /*0010*/ 	.word	0x00000000
	.align		4
        /*0014*/ 	.word	0xfffffffd
	.align		4
        /*0018*/ 	.word	0x00000000
	.align		4
        /*001c*/ 	.word	0xfffffffc


//--------------------- .nv.constant3             --------------------------
	.section	.nv.constant3,"a",@progbits
	.align	4
.nv.constant3:
	.type		conv,@object
	.size		conv,(bias - conv)
conv:
	.zero		3200
	.type		bias,@object
	.size		bias,(.L_1 - bias)
bias:
	.zero		32
.L_1:


//--------------------- .text._Z4Mul0PfS_S_       --------------------------
	.section	.text._Z4Mul0PfS_S_,"ax",@progbits
	.align	128
        .global         _Z4Mul0PfS_S_
        .type           _Z4Mul0PfS_S_,@function
        .size           _Z4Mul0PfS_S_,(.L_x_8 - _Z4Mul0PfS_S_)
        .other          _Z4Mul0PfS_S_,@"STO_CUDA_ENTRY STV_DEFAULT"
_Z4Mul0PfS_S_:
.text._Z4Mul0PfS_S_:
[----:B------:R-:W-:Y:S01]  /*0000*/  LDC R1, c[0x0][0x37c] ;  /* 0x0000df00ff017b82 */ /* 0x000fe20000000800 */
[----:B------:R-:W0:Y:S02]  /*0010*/  S2R R0, SR_TID.X ;  /* 0x0000000000007919 */ /* 0x000e240000002100 */
[----:B0-----:R-:W-:-:S13]  /*0020*/  ISETP.GT.U32.AND P0, PT, R0, 0x37f, PT ;  /* 0x0000037f0000780c */ /* 0x001fda0003f04070 */
[----:B------:R-:W-:Y:S05]  /*0030*/  @P0 EXIT ;  /* 0x000000000000094d */ /* 0x000fea0003800000 */
[----:B------:R-:W0:Y:S01]  /*0040*/  S2R R7, SR_CTAID.X ;  /* 0x0000000000077919 */ /* 0x000e220000002500 */
[----:B------:R-:W1:Y:S01]  /*0050*/  LDC.64 R2, c[0x0][0x380] ;  /* 0x0000e000ff027b82 */ /* 0x000e620000000a00 */
[----:B------:R-:W2:Y:S07]  /*0060*/  LDCU.64 UR4, c[0x0][0x358] ;  /* 0x00006b00ff0477ac */ /* 0x000eae0008000a00 */
[----:B------:R-:W3:Y:S01]  /*0070*/  LDC.64 R4, c[0x0][0x388] ;  /* 0x0000e200ff047b82 */ /* 0x000ee20000000a00 */
[----:B0-----:R-:W-:-:S05]  /*0080*/  SHF.L.U32 R7, R7, 0x1, RZ ;  /* 0x0000000107077819 */ /* 0x001fca00000006ff */
[----:B------:R-:W-:Y:S02]  /*0090*/  IMAD R9, R0, 0xe00, R7 ;  /* 0x00000e0000097824 */ /* 0x000fe400078e0207 */
[----:B-1----:R-:W-:Y:S02]  /*00a0*/  IMAD.WIDE R2, R7, 0x4, R2 ;  /* 0x0000000407027825 */ /* 0x002fe400078e0202 */
[----:B------:R-:W0:Y:S02]  /*00b0*/  LDC.64 R6, c[0x0][0x390] ;  /* 0x0000e400ff067b82 */ /* 0x000e240000000a00 */
[C---:B---3--:R-:W-:Y:S01]  /*00c0*/  IMAD.WIDE R4, R9.reuse, 0x4, R4 ;  /* 0x0000000409047825 */ /* 0x048fe200078e0204 */
[----:B--2---:R-:W2:Y:S04]  /*00d0*/  LDG.E R11, desc[UR4][R2.64] ;  /* 0x00000004020b7981 */ /* 0x004ea8000c1e1900 */
[----:B------:R-:W2:Y:S01]  /*00e0*/  LDG.E R0, desc[UR4][R4.64] ;  /* 0x0000000404007981 */ /* 0x000ea2000c1e1900 */
[----:B0-----:R-:W-:-:S04]  /*00f0*/  IMAD.WIDE R6, R9, 0x4, R6 ;  /* 0x0000000409067825 */ /* 0x001fc800078e0206 */
[----:B--2---:R-:W-:-:S05]  /*0100*/  FMUL R11, R0, R11 ;  /* 0x0000000b000b7220 */ /* 0x004fca0000400000 */
[----:B------:R0:W-:Y:S04]  /*0110*/  STG.E desc[UR4][R6.64], R11 ;  /* 0x0000000b06007986 */ /* 0x0001e8000c101904 */
[----:B------:R-:W2:Y:S04]  /*0120*/  LDG.E R0, desc[UR4][R4.64+0x4] ;  /* 0x0000040404007981 */ /* 0x000ea8000c1e1900 */
[----:B------:R-:W2:Y:S02]  /*0130*/  LDG.E R9, desc[UR4][R2.64+0x4] ;  /* 0x0000040402097981 */ /* 0x000ea4000c1e1900 */
[----:B--2---:R-:W-:-:S05]  /*0140*/  FMUL R9, R0, R9 ;  /* 0x0000000900097220 */ /* 0x004fca0000400000 */
[----:B------:R1:W-:Y:S04]  /*0150*/  STG.E desc[UR4][R6.64+0x4], R9 ;  /* 0x0000040906007986 */ /* 0x0003e8000c101904 */
[----:B------:R-:W2:Y:S04]  /*0160*/  LDG.E R0, desc[UR4][R4.64+0x800] ;  /* 0x0008000404007981 */ /* 0x000ea8000c1e1900 */
[----:B------:R-:W2:Y:S02]  /*0170*/  LDG.E R13, desc[UR4][R2.64] ;  /* 0x00000004020d7981 */ /* 0x000ea4000c1e1900 */
[----:B--2---:R-:W-:-:S05]  /*0180*/  FMUL R13, R0, R13 ;  /* 0x0000000d000d7220 */ /* 0x004fca0000400000 */
[----:B------:R2:W-:Y:S04]  /*0190*/  STG.E desc[UR4][R6.64+0x800], R13 ;  /* 0x0008000d06007986 */ /* 0x0005e8000c101904 */
[----:B------:R-:W3:Y:S04]  /*01a0*/  LDG.E R0, desc[UR4][R4.64+0x804] ;  /* 0x0008040404007981 */ /* 0x000ee8000c1e1900 */
[----:B------:R-:W3:Y:S02]  /*01b0*/  LDG.E R15, desc[UR4][R2.64+0x4] ;  /* 0x00000404020f7981 */ /* 0x000ee4000c1e1900 */
[----:B---3--:R-:W-:-:S05]  /*01c0*/  FMUL R15, R0, R15 ;  /* 0x0000000f000f7220 */ /* 0x008fca0000400000 */
[----:B------:R3:W-:Y:S04]  /*01d0*/  STG.E desc[UR4][R6.64+0x804], R15 ;  /* 0x0008040f06007986 */ /* 0x0007e8000c101904 */
[----:B------:R-:W4:Y:S04]  /*01e0*/  LDG.E R0, desc[UR4][R4.64+0x1000] ;  /* 0x0010000404007981 */ /* 0x000f28000c1e1900 */
[----:B0-----:R-:W4:Y:S02]  /*01f0*/  LDG.E R11, desc[UR4][R2.64] ;  /* 0x00000004020b7981 */ /* 0x001f24000c1e1900 */
[----:B----4-:R-:W-:-:S05]  /*0200*/  FMUL R11, R0, R11 ;  /* 0x0000000b000b7220 */ /* 0x010fca0000400000 */
[----:B------:R0:W-:Y:S04]  /*0210*/  STG.E desc[UR4][R6.64+0x1000], R11 ;  /* 0x0010000b06007986 */ /* 0x0001e8000c101904 */
[----:B------:R-:W4:Y:S04]  /*0220*/  LDG.E R0, desc[UR4][R4.64+0x1004] ;  /* 0x0010040404007981 */ /* 0x000f28000c1e1900 */
[----:B-1----:R-:W4:Y:S02]  /*0230*/  LDG.E R9, desc[UR4][R2.64+0x4] ;  /* 0x0000040402097981 */ /* 0x002f24000c1e1900 */
[----:B----4-:R-:W-:-:S05]  /*0240*/  FMUL R9, R0, R9 ;  /* 0x0000000900097220 */ /* 0x010fca0000400000 */
[----:B------:R1:W-:Y:S04]  /*0250*/  STG.E desc[UR4][R6.64+0x1004], R9 ;  /* 0x0010040906007986 */ /* 0x0003e8000c101904 */
[----:B------:R-:W4:Y:S04]  /*0260*/  LDG.E R0, desc[UR4][R4.64+0x1800] ;  /* 0x0018000404007981 */ /* 0x000f28000c1e1900 */
[----:B--2---:R-:W4:Y:S02]  /*0270*/  LDG.E R13, desc[UR4][R2.64] ;  /* 0x00000004020d7981 */ /* 0x004f24000c1e1900 */
[----:B----4-:R-:W-:-:S05]  /*0280*/  FMUL R13, R0, R13 ;  /* 0x0000000d000d7220 */ /* 0x010fca0000400000 */
[----:B------:R2:W-:Y:S04]  /*0290*/  STG.E desc[UR4][R6.64+0x1800], R13 ;  /* 0x0018000d06007986 */ /* 0x0005e8000c101904 */
[----:B------:R-:W4:Y:S04]  /*02a0*/  LDG.E R0, desc[UR4][R4.64+0x1804] ;  /* 0x0018040404007981 */ /* 0x000f28000c1e1900 */
[----:B---3--:R-:W4:Y:S02]  /*02b0*/  LDG.E R15, desc[UR4][R2.64+0x4] ;  /* 0x00000404020f7981 */ /* 0x008f24000c1e1900 */
[----:B----4-:R-:W-:-:S05]  /*02c0*/  FMUL R15, R0, R15 ;  /* 0x0000000f000f7220 */ /* 0x010fca0000400000 */
        /* <DEDUP_REMOVED lines=12> */
[----:B------:R-:W-:Y:S04]  /*0390*/  STG.E desc[UR4][R6.64+0x2800], R13 ;  /* 0x0028000d06007986 */ /* 0x000fe8000c101904 */
[----:B------:R-:W2:Y:S04]  /*03a0*/  LDG.E R0, desc[UR4][R4.64+0x2804] ;  /* 0x0028040404007981 */ /* 0x000ea8000c1e1900 */
[----:B---3--:R-:W2:Y:S02]  /*03b0*/  LDG.E R15, desc[UR4][R2.64+0x4] ;  /* 0x00000404020f7981 */ /* 0x008ea4000c1e1900 */
[----:B--2---:R-:W-:-:S05]  /*03c0*/  FMUL R15, R0, R15 ;  /* 0x0000000f000f7220 */ /* 0x004fca0000400000 */
[----:B------:R-:W-:Y:S04]  /*03d0*/  STG.E desc[UR4][R6.64+0x2804], R15 ;  /* 0x0028040f06007986 */ /* 0x000fe8000c101904 */
[----:B------:R-:W2:Y:S04]  /*03e0*/  LDG.E R0, desc[UR4][R4.64+0x3000] ;  /* 0x0030000404007981 */ /* 0x000ea8000c1e1900 */
[----:B0-----:R-:W2:Y:S02]  /*03f0*/  LDG.E R11, desc[UR4][R2.64] ;  /* 0x00000004020b7981 */ /* 0x001ea4000c1e1900 */
[----:B--2---:R-:W-:-:S05]  /*0400*/  FMUL R11, R0, R11 ;  /* 0x0000000b000b7220 */ /* 0x004fca0000400000 */
[----:B------:R-:W-:Y:S04]  /*0410*/  STG.E desc[UR4][R6.64+0x3000], R11 ;  /* 0x0030000b06007986 */ /* 0x000fe8000c101904 */
[----:B------:R-:W2:Y:S04]  /*0420*/  LDG.E R0, desc[UR4][R4.64+0x3004] ;  /* 0x0030040404007981 */ /* 0x000ea8000c1e1900 */
[----:B-1----:R-:W2:Y:S02]  /*0430*/  LDG.E R9, desc[UR4][R2.64+0x4] ;  /* 0x0000040402097981 */ /* 0x002ea4000c1e1900 */
[----:B--2---:R-:W-:-:S05]  /*0440*/  FMUL R9, R0, R9 ;  /* 0x0000000900097220 */ /* 0x004fca0000400000 */
[----:B------:R-:W-:Y:S01]  /*0450*/  STG.E desc[UR4][R6.64+0x3004], R9 ;  /* 0x0030040906007986 */ /* 0x000fe2000c101904 */
[----:B------:R-:W-:Y:S05]  /*0460*/  EXIT ;  /* 0x000000000000794d */ /* 0x000fea0003800000 */
.L_x_0:
[----:B------:R-:W-:-:S00]  /*0470*/  BRA `(.L_x_0) ;  /* 0xfffffffc00fc7947 */ /* 0x000fc0000383ffff */
[----:B------:R-:W-:-:S00]  /*0480*/  NOP ;  /* 0x0000000000007918 */ /* 0x000fc00000000000 */
[----:B------:R-:W-:-:S00]  /*0490*/  NOP ;  /* 0x0000000000007918 */ /* 0x000fc00000000000 */
[----:B------:R-:W-:-:S00]  /*04a0*/  NOP ;  /* 0x0000000000007918 */ /* 0x000fc00000000000 */
[----:B------:R-:W-:-:S00]  /*04b0*/  NOP ;  /* 0x0000000000007918 */ /* 0x000fc00000000000 */
[----:B------:R-:W-:-:S00]  /*04c0*/  NOP ;  /* 0x0000000000007918 */ /* 0x000fc00000000000 */
[----:B------:R-:W-:-:S00]  /*04d0*/  NOP ;  /* 0x0000000000007918 */ /* 0x000fc00000000000 */
[----:B------:R-:W-:-:S00]  /*04e0*/  NOP ;  /* 0x0000000000007918 */ /* 0x000fc00000000000 */
[----:B------:R-:W-:-:S00]  /*04f0*/  NOP ;  /* 0x0000000000007918 */ /* 0x000fc00000000000 */
.L_x_8:


//--------------------- .text._Z9Multiply1PfS_S_S_ --------------------------
	.section	.text._Z9Multiply1PfS_S_S_,"ax",@progbits
	.align	128
        .global         _Z9Multiply1PfS_S_S_
        .type           _Z9Multiply1PfS_S_S_,@function
        .size           _Z9Multiply1PfS_S_S_,(.L_x_9 - _Z9Multiply1PfS_S_S_)
        .other          _Z9Multiply1PfS_S_S_,@"STO_CUDA_ENTRY STV_DEFAULT"
_Z9Multiply1PfS_S_S_:
.text._Z9Multiply1PfS_S_S_:
[----:B------:R-:W-:Y:S01]  /*0000*/  LDC R1, c[0x0][0x37c] ;  /* 0x0000df00ff017b82 */ /* 0x000fe20000000800 */
[----:B------:R-:W0:Y:S07]  /*0010*/  S2R R9, SR_TID.X ;  /* 0x0000000000097919 */ /* 0x000e2e0000002100 */
[----:B------:R-:W0:Y:S01]  /*0020*/  LDC.64 R4, c[0x0][0x380] ;  /* 0x0000e000ff047b82 */ /* 0x000e220000000a00 */
[----:B------:R-:W1:Y:S01]  /*0030*/  LDCU.64 UR6, c[0x0][0x358] ;  /* 0x00006b00ff0677ac */ /* 0x000e620008000a00 */
[----:B------:R-:W2:Y:S06]  /*0040*/  S2R R6, SR_CTAID.X ;  /* 0x0000000000067919 */ /* 0x000eac0000002500 */
[----:B------:R-:W3:Y:S01]  /*0050*/  LDC.64 R2, c[0x0][0x388] ;  /* 0x0000e200ff027b82 */ /* 0x000ee20000000a00 */
[----:B0-----:R-:W-:-:S04]  /*0060*/  IMAD.WIDE.U32 R4, R9, 0x4, R4 ;  /* 0x0000000409047825 */ /* 0x001fc800078e0004 */
[----:B--2---:R-:W-:Y:S02]  /*0070*/  IMAD R7, R9, 0xa, R6 ;  /* 0x0000000a09077824 */ /* 0x004fe400078e0206 */
[----:B-1----:R-:W2:Y:S02]  /*0080*/  LDG.E R5, desc[UR6][R4.64] ;  /* 0x0000000604057981 */ /* 0x002ea4000c1e1900 */
[----:B---3--:R-:W-:-:S06]  /*0090*/  IMAD.WIDE.U32 R2, R7, 0x4, R2 ;  /* 0x0000000407027825 */ /* 0x008fcc00078e0002 */
[----:B------:R-:W2:Y:S01]  /*00a0*/  LDG.E R2, desc[UR6][R2.64] ;  /* 0x0000000602027981 */ /* 0x000ea2000c1e1900 */
[----:B------:R-:W0:Y:S01]  /*00b0*/  S2UR UR5, SR_CgaCtaId ;  /* 0x00000000000579c3 */ /* 0x000e220000008800 */
[----:B------:R-:W-:Y:S02]  /*00c0*/  UMOV UR4, 0x400 ;  /* 0x0000040000047882 */ /* 0x000fe40000000000 */
[----:B0-----:R-:W-:-:S06]  /*00d0*/  ULEA UR4, UR5, UR4, 0x18 ;  /* 0x0000000405047291 */ /* 0x001fcc000f8ec0ff */
[----:B------:R-:W-:-:S05]  /*00e0*/  MOV R0, UR4 ;  /* 0x0000000400007c02 */ /* 0x000fca0008000f00 */
[----:B------:R-:W-:-:S05]  /*00f0*/  IMAD R0, R9, 0x28, R0 ;  /* 0x0000002809007824 */ /* 0x000fca00078e0200 */
[----:B------:R-:W-:Y:S02]  /*0100*/  LEA R7, R6, R0, 0x2 ;  /* 0x0000000006077211 */ /* 0x000fe400078e10ff */
[----:B------:R-:W-:Y:S01]  /*0110*/  ISETP.NE.AND P0, PT, R9, RZ, PT ;  /* 0x000000ff0900720c */ /* 0x000fe20003f05270 */
[----:B------:R-:W0:Y:S01]  /*0120*/  S2UR UR12, SR_CTAID.X ;  /* 0x00000000000c79c3 */ /* 0x000e220000002500 */
[----:B--2---:R-:W-:-:S05]  /*0130*/  FMUL R0, R2, R5 ;  /* 0x0000000502007220 */ /* 0x004fca0000400000 */
[----:B------:R1:W-:Y:S02]  /*0140*/  STS [R7], R0 ;  /* 0x0000000007007388 */ /* 0x0003e40000000800 */
[----:B------:R-:W-:Y:S06]  /*0150*/  BAR.SYNC.DEFER_BLOCKING 0x0 ;  /* 0x0000000000007b1d */ /* 0x000fec0000010000 */
[----:B0-----:R-:W-:Y:S05]  /*0160*/  @P0 EXIT ;  /* 0x000000000000094d */ /* 0x001fea0003800000 */
[----:B------:R-:W-:Y:S01]  /*0170*/  HFMA2 R6, -RZ, RZ, 0, 0 ;  /* 0x00000000ff067431 */ /* 0x000fe200000001ff */
[----:B-1----:R-:W-:Y:S01]  /*0180*/  MOV R0, 0x280 ;  /* 0x0000028000007802 */ /* 0x002fe20000000f00 */
[----:B------:R-:W-:-:S12]  /*0190*/  ULEA UR4, UR12, UR4, 0x2 ;  /* 0x000000040c047291 */ /* 0x000fd8000f8e10ff */
.L_x_1:
[----:B------:R-:W0:Y:S04]  /*01a0*/  LDS R3, [R0+UR4+-0x280] ;  /* 0xfffd800400037984 */ /* 0x000e280008000800 */
[----:B------:R-:W1:Y:S04]  /*01b0*/  LDS R5, [R0+UR4+-0x258] ;  /* 0xfffda80400057984 */ /* 0x000e680008000800 */
[----:B------:R-:W2:Y:S04]  /*01c0*/  LDS R8, [R0+UR4+-0x230] ;  /* 0xfffdd00400087984 */ /* 0x000ea80008000800 */
[----:B------:R-:W3:Y:S04]  /*01d0*/  LDS R7, [R0+UR4+-0x208] ;  /* 0xfffdf80400077984 */ /* 0x000ee80008000800 */
[----:B------:R-:W4:Y:S04]  /*01e0*/  LDS R10, [R0+UR4+-0x1e0] ;  /* 0xfffe2004000a7984 */ /* 0x000f280008000800 */
[----:B------:R-:W5:Y:S04]  /*01f0*/  LDS R9, [R0+UR4+-0x1b8] ;  /* 0xfffe480400097984 */ /* 0x000f680008000800 */
[----:B------:R-:W5:Y:S04]  /*0200*/  LDS R12, [R0+UR4+-0x190] ;  /* 0xfffe7004000c7984 */ /* 0x000f680008000800 */
[----:B------:R-:W5:Y:S04]  /*0210*/  LDS R11, [R0+UR4+-0x168] ;  /* 0xfffe9804000b7984 */ /* 0x000f680008000800 */
[----:B------:R-:W5:Y:S04]  /*0220*/  LDS R14, [R0+UR4+-0x140] ;  /* 0xfffec004000e7984 */ /* 0x000f680008000800 */
[----:B------:R-:W5:Y:S01]  /*0230*/  LDS R2, [R0+UR4+-0x118] ;  /* 0xfffee80400027984 */ /* 0x000f620008000800 */
[----:B0-----:R-:W-:-:S03]  /*0240*/  FADD R6, R3, R6 ;  /* 0x0000000603067221 */ /* 0x001fc60000000000 */
[----:B------:R-:W-:Y:S01]  /*0250*/  LDS R4, [R0+UR4+-0xc8] ;  /* 0xffff380400047984 */ /* 0x000fe20008000800 */
[----:B-1----:R-:W-:-:S03]  /*0260*/  FADD R5, R6, R5 ;  /* 0x0000000506057221 */ /* 0x002fc60000000000 */
[----:B------:R-:W0:Y:S01]  /*0270*/  LDS R3, [R0+UR4+-0xf0] ;  /* 0xffff100400037984 */ /* 0x000e220008000800 */
[----:B--2---:R-:W-:-:S03]  /*0280*/  FADD R8, R5, R8 ;  /* 0x0000000805087221 */ /* 0x004fc60000000000 */
[----:B------:R-:W-:Y:S01]  /*0290*/  LDS R6, [R0+UR4+-0x78] ;  /* 0xffff880400067984 */ /* 0x000fe20008000800 */
[----:B---3--:R-:W-:-:S03]  /*02a0*/  FADD R7, R8, R7 ;  /* 0x0000000708077221 */ /* 0x008fc60000000000 */
[----:B------:R-:W1:Y:S01]  /*02b0*/  LDS R5, [R0+UR4+-0xa0] ;  /* 0xffff600400057984 */ /* 0x000e620008000800 */
[----:B----4-:R-:W-:-:S03]  /*02c0*/  FADD R10, R7, R10 ;  /* 0x0000000a070a7221 */ /* 0x010fc60000000000 */
[----:B------:R-:W-:Y:S01]  /*02d0*/  LDS R8, [R0+UR4+-0x28] ;  /* 0xffffd80400087984 */ /* 0x000fe20008000800 */
[----:B-----5:R-:W-:-:S03]  /*02e0*/  FADD R9, R10, R9 ;  /* 0x000000090a097221 */ /* 0x020fc60000000000 */
[----:B------:R-:W2:Y:S01]  /*02f0*/  LDS R7, [R0+UR4+-0x50] ;  /* 0xffffb00400077984 */ /* 0x000ea20008000800 */
[----:B------:R-:W-:-:S03]  /*0300*/  FADD R12, R9, R12 ;  /* 0x0000000c090c7221 */ /* 0x000fc60000000000 */
[----:B------:R-:W-:Y:S01]  /*0310*/  LDS R10, [R0+UR4+0x28] ;  /* 0x00002804000a7984 */ /* 0x000fe20008000800 */
[----:B------:R-:W-:-:S03]  /*0320*/  FADD R11, R12, R11 ;  /* 0x0000000b0c0b7221 */ /* 0x000fc60000000000 */
[----:B------:R-:W3:Y:S01]  /*0330*/  LDS R9, [R0+UR4] ;  /* 0x0000000400097984 */ /* 0x000ee20008000800 */
[----:B------:R-:W-:-:S03]  /*0340*/  FADD R13, R11, R14 ;  /* 0x0000000e0b0d7221 */ /* 0x000fc60000000000 */
[----:B------:R-:W-:Y:S01]  /*0350*/  LDS R15, [R0+UR4+0x140] ;  /* 0x00014004000f7984 */ /* 0x000fe20008000800 */
[----:B------:R-:W-:-:S03]  /*0360*/  FADD R12, R13, R2 ;  /* 0x000000020d0c7221 */ /* 0x000fc60000000000 */
[----:B------:R-:W4:Y:S04]  /*0370*/  LDS R11, [R0+UR4+0x50] ;  /* 0x00005004000b7984 */ /* 0x000f280008000800 */
[----:B------:R-:W5:Y:S01]  /*0380*/  LDS R2, [R0+UR4+0x78] ;  /* 0x0000780400027984 */ /* 0x000f620008000800 */
[----:B0-----:R-:W-:-:S03]  /*0390*/  FADD R13, R12, R3 ;  /* 0x000000030c0d7221 */ /* 0x001fc60000000000 */
[----:B------:R-:W-:Y:S01]  /*03a0*/  LDS R17, [R0+UR4+0x190] ;  /* 0x0001900400117984 */ /* 0x000fe20008000800 */
[----:B------:R-:W-:-:S03]  /*03b0*/  FADD R12, R13, R4 ;  /* 0x000000040d0c7221 */ /* 0x000fc60000000000 */
[----:B------:R-:W0:Y:S01]  /*03c0*/  LDS R3, [R0+UR4+0xa0] ;  /* 0x0000a00400037984 */ /* 0x000e220008000800 */
[----:B-1----:R-:W-:-:S03]  /*03d0*/  FADD R13, R12, R5 ;  /* 0x000000050c0d7221 */ /* 0x002fc60000000000 */
[----:B------:R-:W1:Y:S01]  /*03e0*/  LDS R4, [R0+UR4+0xc8] ;  /* 0x0000c80400047984 */ /* 0x000e620008000800 */
[----:B------:R-:W-:-:S03]  /*03f0*/  FADD R6, R13, R6 ;  /* 0x000000060d067221 */ /* 0x000fc60000000000 */
[----:B------:R-:W1:Y:S01]  /*0400*/  LDS R5, [R0+UR4+0xf0] ;  /* 0x0000f00400057984 */ /* 0x000e620008000800 */
[----:B--2---:R-:W-:-:S03]  /*0410*/  FADD R7, R6, R7 ;  /* 0x0000000706077221 */ /* 0x004fc60000000000 */
[----:B------:R-:W2:Y:S01]  /*0420*/  LDS R13, [R0+UR4+0x118] ;  /* 0x00011804000d7984 */ /* 0x000ea20008000800 */
[----:B------:R-:W-:-:S03]  /*0430*/  FADD R8, R7, R8 ;  /* 0x0000000807087221 */ /* 0x000fc60000000000 */
[----:B------:R-:W-:Y:S01]  /*0440*/  LDS R19, [R0+UR4+0x1e0] ;  /* 0x0001e00400137984 */ /* 0x000fe20008000800 */
[----:B---3--:R-:W-:-:S03]  /*0450*/  FADD R9, R8, R9 ;  /* 0x0000000908097221 */ /* 0x008fc60000000000 */
[----:B------:R-:W3:Y:S01]  /*0460*/  LDS R7, [R0+UR4+0x168] ;  /* 0x0001680400077984 */ /* 0x000ee20008000800 */
[----:B------:R-:W-:-:S03]  /*0470*/  FADD R10, R9, R10 ;  /* 0x0000000a090a7221 */ /* 0x000fc60000000000 */
[----:B------:R-:W-:Y:S01]  /*0480*/  LDS R21, [R0+UR4+0x230] ;  /* 0x0002300400157984 */ /* 0x000fe20008000800 */
[----:B----4-:R-:W-:-:S03]  /*0490*/  FADD R11, R10, R11 ;  /* 0x0000000b0a0b7221 */ /* 0x010fc60000000000 */
[----:B------:R-:W4:Y:S01]  /*04a0*/  LDS R9, [R0+UR4+0x1b8] ;  /* 0x0001b80400097984 */ /* 0x000f220008000800 */
[----:B-----5:R-:W-:-:S03]  /*04b0*/  FADD R2, R11, R2 ;  /* 0x000000020b027221 */ /* 0x020fc60000000000 */
[----:B------:R-:W5:Y:S01]  /*04c0*/  LDS R11, [R0+UR4+0x208] ;  /* 0x00020804000b7984 */ /* 0x000f620008000800 */
[----:B0-----:R-:W-:-:S04]  /*04d0*/  FADD R3, R2, R3 ;  /* 0x0000000302037221 */ /* 0x001fc80000000000 */
[----:B-1----:R-:W-:Y:S02]  /*04e0*/  FADD R4, R3, R4 ;  /* 0x0000000403047221 */ /* 0x002fe40000000000 */
[----:B------:R0:W1:Y:S02]  /*04f0*/  LDS R3, [R0+UR4+0x258] ;  /* 0x0002580400037984 */ /* 0x0000640008000800 */
[----:B------:R-:W-:-:S04]  /*0500*/  FADD R4, R4, R5 ;  /* 0x0000000504047221 */ /* 0x000fc80000000000 */
[----:B--2---:R-:W-:Y:S01]  /*0510*/  FADD R4, R4, R13 ;  /* 0x0000000d04047221 */ /* 0x004fe20000000000 */
[----:B0-----:R-:W-:-:S03]  /*0520*/  IADD3 R0, PT, PT, R0, 0x500, RZ ;  /* 0x0000050000007810 */ /* 0x001fc60007ffe0ff */
[----:B------:R-:W-:Y:S01]  /*0530*/  FADD R4, R4, R15 ;  /* 0x0000000f04047221 */ /* 0x000fe20000000000 */
[----:B------:R-:W-:-:S03]  /*0540*/  ISETP.NE.AND P0, PT, R0, 0x5280, PT ;  /* 0x000052800000780c */ /* 0x000fc60003f05270 */
[----:B---3--:R-:W-:-:S04]  /*0550*/  FADD R4, R4, R7 ;  /* 0x0000000704047221 */ /* 0x008fc80000000000 */
[----:B------:R-:W-:-:S04]  /*0560*/  FADD R4, R4, R17 ;  /* 0x0000001104047221 */ /* 0x000fc80000000000 */
[----:B----4-:R-:W-:-:S04]  /*0570*/  FADD R4, R4, R9 ;  /* 0x0000000904047221 */ /* 0x010fc80000000000 */
[----:B------:R-:W-:-:S04]  /*0580*/  FADD R4, R4, R19 ;  /* 0x0000001304047221 */ /* 0x000fc80000000000 */
[----:B-----5:R-:W-:-:S04]  /*0590*/  FADD R4, R4, R11 ;  /* 0x0000000b04047221 */ /* 0x020fc80000000000 */
[----:B------:R-:W-:-:S04]  /*05a0*/  FADD R4, R4, R21 ;  /* 0x0000001504047221 */ /* 0x000fc80000000000 */
[----:B-1----:R-:W-:Y:S01]  /*05b0*/  FADD R6, R4, R3 ;  /* 0x0000000304067221 */ /* 0x002fe20000000000 */
[----:B------:R-:W-:Y:S06]  /*05c0*/  @P0 BRA `(.L_x_1) ;  /* 0xfffffff800f40947 */ /* 0x000fec000383ffff */
[----:B------:R-:W0:Y:S02]  /*05d0*/  LDCU.128 UR8, c[0x0][0x390] ;  /* 0x00007200ff0877ac */ /* 0x000e240008000c00 */
[----:B0-----:R-:W-:-:S06]  /*05e0*/  UIMAD.WIDE.U32 UR4, UR12, 0x4, UR10 ;  /* 0x000000040c0478a5 */ /* 0x001fcc000f8e000a */
[----:B------:R-:W-:Y:S02]  /*05f0*/  MOV R3, UR5 ;  /* 0x0000000500037c02 */ /* 0x000fe40008000f00 */
[----:B------:R-:W-:-:S05]  /*0600*/  MOV R2, UR4 ;  /* 0x0000000400027c02 */ /* 0x000fca0008000f00 */
[----:B------:R-:W2:Y:S01]  /*0610*/  LDG.E R3, desc[UR6][R2.64] ;  /* 0x0000000602037981 */ /* 0x000ea2000c1e1900 */
[----:B------:R-:W-:-:S06]  /*0620*/  UIMAD.WIDE.U32 UR4, UR12, 0x4, UR8 ;  /* 0x000000040c0478a5 */ /* 0x000fcc000f8e0008 */
[----:B------:R-:W-:Y:S02]  /*0630*/  MOV R4, UR4 ;  /* 0x0000000400047c02 */ /* 0x000fe40008000f00 */
[----:B------:R-:W-:Y:S01]  /*0640*/  MOV R5, UR5 ;  /* 0x0000000500057c02 */ /* 0x000fe20008000f00 */
[----:B--2---:R-:W-:-:S05]  /*0650*/  FADD R7, R6, R3 ;  /* 0x0000000306077221 */ /* 0x004fca0000000000 */
[----:B------:R-:W-:Y:S01]  /*0660*/  STG.E desc[UR6][R4.64], R7 ;  /* 0x0000000704007986 */ /* 0x000fe2000c101906 */
[----:B------:R-:W-:Y:S05]  /*0670*/  EXIT ;  /* 0x000000000000794d */ /* 0x000fea0003800000 */
.L_x_2:
        /* <DEDUP_REMOVED lines=16> */
.L_x_9:


//--------------------- .text._Z9Multiply0PfS_iS_S_ --------------------------
	.section	.text._Z9Multiply0PfS_iS_S_,"ax",@progbits
	.align	128
        .global         _Z9Multiply0PfS_iS_S_
        .type           _Z9Multiply0PfS_iS_S_,@function
        .size           _Z9Multiply0PfS_iS_S_,(.L_x_10 - _Z9Multiply0PfS_iS_S_)
        .other          _Z9Multiply0PfS_iS_S_,@"STO_CUDA_ENTRY STV_DEFAULT"
_Z9Multiply0PfS_iS_S_:
.text._Z9Multiply0PfS_iS_S_:
[----:B------:R-:W-:Y:S01]  /*0000*/  LDC R1, c[0x0][0x37c] ;  /* 0x0000df00ff017b82 */ /* 0x000fe20000000800 */
[----:B------:R-:W0:Y:S07]  /*0010*/  S2R R0, SR_TID.X ;  /* 0x0000000000007919 */ /* 0x000e2e0000002100 */
[----:B------:R-:W1:Y:S01]  /*0020*/  S2UR UR5, SR_CgaCtaId ;  /* 0x00000000000579c3 */ /* 0x000e620000008800 */
[----:B------:R-:W2:Y:S01]  /*0030*/  LDCU.64 UR6, c[0x0][0x388] ;  /* 0x00007100ff0677ac */ /* 0x000ea20008000a00 */
[----:B------:R-:W-:Y:S01]  /*0040*/  HFMA2 R3, -RZ, RZ, 0, 0 ;  /* 0x00000000ff037431 */ /* 0x000fe200000001ff */
[----:B------:R-:W-:Y:S01]  /*0050*/  CS2R R20, SRZ ;  /* 0x0000000000147805 */ /* 0x000fe2000001ff00 */
[----:B------:R-:W-:Y:S01]  /*0060*/  UMOV UR4, 0x400 ;  /* 0x0000040000047882 */ /* 0x000fe20000000000 */
[----:B------:R-:W3:Y:S03]  /*0070*/  LDCU.64 UR8, c[0x0][0x358] ;  /* 0x00006b00ff0877ac */ /* 0x000ee60008000a00 */
[----:B------:R-:W0:Y:S08]  /*0080*/  S2UR UR10, SR_CTAID.X ;  /* 0x00000000000a79c3 */ /* 0x000e300000002500 */
[----:B------:R-:W0:Y:S01]  /*0090*/  LDC R5, c[0x0][0x360] ;  /* 0x0000d800ff057b82 */ /* 0x000e220000000800 */
[----:B--2---:R-:W-:-:S02]  /*00a0*/  UIADD3 UR6, UP0, UPT, UR6, 0x4000, URZ ;  /* 0x0000400006067890 */ /* 0x004fc4000ff1e0ff */
[----:B-1----:R-:W-:Y:S02]  /*00b0*/  ULEA UR4, UR5, UR4, 0x18 ;  /* 0x0000000405047291 */ /* 0x002fe4000f8ec0ff */
[----:B------:R-:W-:Y:S01]  /*00c0*/  UIADD3.X UR5, UPT, UPT, URZ, UR7, URZ, UP0, !UPT ;  /* 0x00000007ff057290 */ /* 0x000fe200087fe4ff */
[----:B0-----:R-:W-:-:S03]  /*00d0*/  IMAD R4, R5, UR10, R0 ;  /* 0x0000000a05047c24 */ /* 0x001fc6000f8e0200 */
[----:B---3--:R-:W-:-:S08]  /*00e0*/  LEA R5, R0, UR4, 0x2 ;  /* 0x0000000400057c11 */ /* 0x008fd0000f8e10ff */
.L_x_4:
[----:B------:R-:W0:Y:S01]  /*00f0*/  LDC.64 R8, c[0x0][0x380] ;  /* 0x0000e000ff087b82 */ /* 0x000e220000000a00 */
[----:B------:R-:W-:-:S05]  /*0100*/  LEA R7, R3, R0, 0x7 ;  /* 0x0000000003077211 */ /* 0x000fca00078e38ff */
[----:B0-----:R-:W-:-:S06]  /*0110*/  IMAD.WIDE.U32 R8, R7, 0x4, R8 ;  /* 0x0000000407087825 */ /* 0x001fcc00078e0008 */
[----:B------:R-:W2:Y:S01]  /*0120*/  LDG.E R8, desc[UR8][R8.64] ;  /* 0x0000000808087981 */ /* 0x000ea2000c1e1900 */
[C---:B------:R-:W-:Y:S02]  /*0130*/  LEA R2, R3.reuse, R4, 0x10 ;  /* 0x0000000403027211 */ /* 0x040fe400078e80ff */
[----:B------:R-:W-:Y:S02]  /*0140*/  IADD3 R3, PT, PT, R3, 0x1, RZ ;  /* 0x0000000103037810 */ /* 0x000fe40007ffe0ff */
[----:B------:R-:W-:Y:S02]  /*0150*/  MOV R6, 0x20 ;  /* 0x0000002000067802 */ /* 0x000fe40000000f00 */
[----:B------:R-:W-:Y:S01]  /*0160*/  ISETP.NE.AND P1, PT, R3, 0x31, PT ;  /* 0x000000310300780c */ /* 0x000fe20003f25270 */
[----:B--2---:R0:W-:Y:S01]  /*0170*/  STS [R5], R8 ;  /* 0x0000000805007388 */ /* 0x0041e20000000800 */
[----:B------:R-:W-:Y:S11]  /*0180*/  BAR.SYNC.DEFER_BLOCKING 0x0 ;  /* 0x0000000000007b1d */ /* 0x000ff60000010000 */
.L_x_3:
[----:B------:R-:W-:Y:S01]  /*0190*/  MOV R26, UR6 ;  /* 0x00000006001a7c02 */ /* 0x000fe20008000f00 */
[----:B0-----:R-:W0:Y:S01]  /*01a0*/  LDS.128 R8, [R6+UR4+-0x20] ;  /* 0xffffe00406087984 */ /* 0x001e220008000c00 */
[----:B------:R-:W-:-:S03]  /*01b0*/  MOV R27, UR5 ;  /* 0x00000005001b7c02 */ /* 0x000fc60008000f00 */
[----:B------:R-:W-:-:S05]  /*01c0*/  IMAD.WIDE R26, R2, 0x4, R26 ;  /* 0x00000004021a7825 */ /* 0x000fca00078e021a */
[----:B------:R-:W0:Y:S04]  /*01d0*/  LDG.E R13, desc[UR8][R26.64+-0x4000] ;  /* 0xffc000081a0d7981 */ /* 0x000e28000c1e1900 */
[----:B------:R-:W2:Y:S04]  /*01e0*/  LDG.E R22, desc[UR8][R26.64+-0x3800] ;  /* 0xffc800081a167981 */ /* 0x000ea8000c1e1900 */
[----:B------:R-:W3:Y:S04]  /*01f0*/  LDG.E R15, desc[UR8][R26.64+-0x3000] ;  /* 0xffd000081a0f7981 */ /* 0x000ee8000c1e1900 */
[----:B------:R-:W4:Y:S04]  /*0200*/  LDG.E R14, desc[UR8][R26.64+-0x2800] ;  /* 0xffd800081a0e7981 */ /* 0x000f28000c1e1900 */
[----:B------:R-:W5:Y:S04]  /*0210*/  LDG.E R25, desc[UR8][R26.64+-0x2000] ;  /* 0xffe000081a197981 */ /* 0x000f68000c1e1900 */
[----:B------:R-:W5:Y:S04]  /*0220*/  LDG.E R28, desc[UR8][R26.64+-0x1800] ;  /* 0xffe800081a1c7981 */ /* 0x000f68000c1e1900 */
[----:B------:R-:W5:Y:S04]  /*0230*/  LDG.E R23, desc[UR8][R26.64+-0x1000] ;  /* 0xfff000081a177981 */ /* 0x000f68000c1e1900 */
[----:B------:R-:W5:Y:S04]  /*0240*/  LDG.E R24, desc[UR8][R26.64+-0x800] ;  /* 0xfff800081a187981 */ /* 0x000f68000c1e1900 */
[----:B------:R-:W5:Y:S04]  /*0250*/  LDG.E R7, desc[UR8][R26.64] ;  /* 0x000000081a077981 */ /* 0x000f68000c1e1900 */
[----:B------:R-:W5:Y:S04]  /*0260*/  LDG.E R16, desc[UR8][R26.64+0x800] ;  /* 0x000800081a107981 */ /* 0x000f68000c1e1900 */
[----:B------:R-:W5:Y:S04]  /*0270*/  LDG.E R17, desc[UR8][R26.64+0x1000] ;  /* 0x001000081a117981 */ /* 0x000f68000c1e1900 */
[----:B------:R-:W5:Y:S04]  /*0280*/  LDG.E R18, desc[UR8][R26.64+0x1800] ;  /* 0x001800081a127981 */ /* 0x000f68000c1e1900 */
[----:B------:R-:W5:Y:S01]  /*0290*/  LDG.E R19, desc[UR8][R26.64+0x2000] ;  /* 0x002000081a137981 */ /* 0x000f62000c1e1900 */
[----:B0-----:R-:W-:-:S04]  /*02a0*/  FMUL R29, R8, R13 ;  /* 0x0000000d081d7220 */ /* 0x001fc80000400000 */
[----:B------:R-:W0:Y:S02]  /*02b0*/  F2F.F64.F32 R12, R29 ;  /* 0x0000001d000c7310 */ /* 0x000e240000201800 */
[----:B0-----:R-:W-:Y:S01]  /*02c0*/  DADD R12, R12, R20 ;  /* 0x000000000c0c7229 */ /* 0x001fe20000000014 */
[----:B------:R-:W5:Y:S04]  /*02d0*/  LDG.E R20, desc[UR8][R26.64+0x2800] ;  /* 0x002800081a147981 */ /* 0x000f68000c1e1900 */
[----:B------:R-:W5:Y:S01]  /*02e0*/  LDG.E R21, desc[UR8][R26.64+0x3000] ;  /* 0x003000081a157981 */ /* 0x000f62000c1e1900 */
[----:B--2---:R-:W-:-:S03]  /*02f0*/  FMUL R29, R22, R9 ;  /* 0x00000009161d7220 */ /* 0x004fc60000400000 */
[----:B------:R0:W2:Y:S01]  /*0300*/  LDG.E R22, desc[UR8][R26.64+0x3800] ;  /* 0x003800081a167981 */ /* 0x0000a2000c1e1900 */
[----:B------:R-:W1:Y:S01]  /*0310*/  F2F.F64.F32 R8, R29 ;  /* 0x0000001d00087310 */ /* 0x000e620000201800 */
[----:B---3--:R-:W-:Y:S01]  /*0320*/  FMUL R15, R15, R10 ;  /* 0x0000000a0f0f7220 */ /* 0x008fe20000400000 */
[----:B-1----:R-:W-:-:S06]  /*0330*/  DADD R12, R12, R8 ;  /* 0x000000000c0c7229 */ /* 0x002fcc0000000008 */
[----:B------:R-:W1:Y:S01]  /*0340*/  F2F.F64.F32 R8, R15 ;  /* 0x0000000f00087310 */ /* 0x000e620000201800 */
[----:B----4-:R-:W-:Y:S01]  /*0350*/  FMUL R11, R14, R11 ;  /* 0x0000000b0e0b7220 */ /* 0x010fe20000400000 */
[----:B-1----:R-:W-:Y:S02]  /*0360*/  DADD R8, R12, R8 ;  /* 0x000000000c087229 */ /* 0x002fe40000000008 */
[----:B------:R-:W5:Y:S04]  /*0370*/  LDS.128 R12, [R6+UR4+-0x10] ;  /* 0xfffff004060c7984 */ /* 0x000f680008000c00 */
[----:B------:R-:W1:Y:S02]  /*0380*/  F2F.F64.F32 R10, R11 ;  /* 0x0000000b000a7310 */ /* 0x000e640000201800 */
[----:B-1----:R-:W-:Y:S01]  /*0390*/  DADD R8, R8, R10 ;  /* 0x0000000008087229 */ /* 0x002fe2000000000a */
[----:B-----5:R-:W-:-:S05]  /*03a0*/  FMUL R25, R12, R25 ;  /* 0x000000190c197220 */ /* 0x020fca0000400000 */
[----:B0-----:R-:W0:Y:S01]  /*03b0*/  F2F.F64.F32 R26, R25 ;  /* 0x00000019001a7310 */ /* 0x001e220000201800 */
[----:B------:R-:W-:-:S07]  /*03c0*/  FMUL R28, R28, R13 ;  /* 0x0000000d1c1c7220 */ /* 0x000fce0000400000 */
[----:B------:R-:W1:Y:S01]  /*03d0*/  F2F.F64.F32 R12, R28 ;  /* 0x0000001c000c7310 */ /* 0x000e620000201800 */
[----:B0-----:R-:W-:Y:S01]  /*03e0*/  DADD R26, R8, R26 ;  /* 0x00000000081a7229 */ /* 0x001fe2000000001a */
[----:B------:R-:W0:Y:S01]  /*03f0*/  LDS.128 R8, [R6+UR4] ;  /* 0x0000000406087984 */ /* 0x000e220008000c00 */
[----:B------:R-:W-:-:S06]  /*0400*/  FMUL R23, R23, R14 ;  /* 0x0000000e17177220 */ /* 0x000fcc0000400000 */
[----:B-1----:R-:W-:Y:S02]  /*0410*/  DADD R12, R26, R12 ;  /* 0x000000001a0c7229 */ /* 0x002fe4000000000c */
[----:B------:R-:W1:Y:S01]  /*0420*/  F2F.F64.F32 R26, R23 ;  /* 0x00000017001a7310 */ /* 0x000e620000201800 */
[----:B------:R-:W-:-:S07]  /*0430*/  FMUL R29, R24, R15 ;  /* 0x0000000f181d7220 */ /* 0x000fce0000400000 */
[----:B------:R-:W3:Y:S01]  /*0440*/  F2F.F64.F32 R24, R29 ;  /* 0x0000001d00187310 */ /* 0x000ee20000201800 */
[----:B-1----:R-:W-:Y:S01]  /*0450*/  DADD R26, R12, R26 ;  /* 0x000000000c1a7229 */ /* 0x002fe2000000001a */
[----:B------:R-:W1:Y:S01]  /*0460*/  LDS.128 R12, [R6+UR4+0x10] ;  /* 0x00001004060c7984 */ /* 0x000e620008000c00 */
[----:B0-----:R-:W-:Y:S01]  /*0470*/  FMUL R7, R8, R7 ;  /* 0x0000000708077220 */ /* 0x001fe20000400000 */
[----:B------:R-:W-:-:S04]  /*0480*/  FMUL R16, R16, R9 ;  /* 0x0000000910107220 */ /* 0x000fc80000400000 */
[----:B------:R-:W0:Y:S01]  /*0490*/  F2F.F64.F32 R8, R7 ;  /* 0x0000000700087310 */ /* 0x000e220000201800 */
[----:B---3--:R-:W-:Y:S01]  /*04a0*/  DADD R26, R26, R24 ;  /* 0x000000001a1a7229 */ /* 0x008fe20000000018 */
[----:B------:R-:W-:-:S06]  /*04b0*/  FMUL R17, R17, R10 ;  /* 0x0000000a11117220 */ /* 0x000fcc0000400000 */
[----:B------:R-:W3:Y:S01]  /*04c0*/  F2F.F64.F32 R24, R16 ;  /* 0x0000001000187310 */ /* 0x000ee20000201800 */
[----:B------:R-:W-:Y:S01]  /*04d0*/  FMUL R18, R18, R11 ;  /* 0x0000000b12127220 */ /* 0x000fe20000400000 */
[----:B0-----:R-:W-:-:S06]  /*04e0*/  DADD R26, R26, R8 ;  /* 0x000000001a1a7229 */ /* 0x001fcc0000000008 */
[----:B------:R-:W0:Y:S02]  /*04f0*/  F2F.F64.F32 R8, R17 ;  /* 0x0000001100087310 */ /* 0x000e240000201800 */
[----:B---3--:R-:W-:-:S06]  /*0500*/  DADD R24, R26, R24 ;  /* 0x000000001a187229 */ /* 0x008fcc0000000018 */
[----:B------:R-:W3:Y:S01]  /*0510*/  F2F.F64.F32 R10, R18 ;  /* 0x00000012000a7310 */ /* 0x000ee20000201800 */
[----:B-1----:R-:W-:Y:S01]  /*0520*/  FMUL R19, R12, R19 ;  /* 0x000000130c137220 */ /* 0x002fe20000400000 */
[----:B0-----:R-:W-:-:S06]  /*0530*/  DADD R24, R24, R8 ;  /* 0x0000000018187229 */ /* 0x001fcc0000000008 */
[----:B------:R-:W0:Y:S02]  /*0540*/  F2F.F64.F32 R8, R19 ;  /* 0x0000001300087310 */ /* 0x000e240000201800 */
[----:B---3--:R-:W-:Y:S01]  /*0550*/  DADD R24, R24, R10 ;  /* 0x0000000018187229 */ /* 0x008fe2000000000a */
[----:B------:R-:W-:-:S07]  /*0560*/  IADD3 R6, PT, PT, R6, 0x40, RZ ;  /* 0x0000004006067810 */ /* 0x000fce0007ffe0ff */
[----:B0-----:R-:W-:Y:S01]  /*0570*/  DADD R8, R24, R8 ;  /* 0x0000000018087229 */ /* 0x001fe20000000008 */
[----:B------:R-:W-:Y:S02]  /*0580*/  ISETP.NE.AND P0, PT, R6, 0x220, PT ;  /* 0x000002200600780c */ /* 0x000fe40003f05270 */
[----:B------:R-:W-:Y:S01]  /*0590*/  IADD3 R2, PT, PT, R2, 0x2000, RZ ;  /* 0x0000200002027810 */ /* 0x000fe20007ffe0ff */
[----:B------:R-:W-:-:S04]  /*05a0*/  FMUL R7, R20, R13 ;  /* 0x0000000d14077220 */ /* 0x000fc80000400000 */
[----:B------:R-:W0:Y:S01]  /*05b0*/  F2F.F64.F32 R10, R7 ;  /* 0x00000007000a7310 */ /* 0x000e220000201800 */
[----:B------:R-:W-:Y:S01]  /*05c0*/  FMUL R12, R21, R14 ;  /* 0x0000000e150c7220 */ /* 0x000fe20000400000 */
[----:B--2---:R-:W-:-:S06]  /*05d0*/  FMUL R15, R22, R15 ;  /* 0x0000000f160f7220 */ /* 0x004fcc0000400000 */
[----:B------:R-:W1:Y:S01]  /*05e0*/  F2F.F64.F32 R12, R12 ;  /* 0x0000000c000c7310 */ /* 0x000e620000201800 */
[----:B0-----:R-:W-:-:S07]  /*05f0*/  DADD R8, R8, R10 ;  /* 0x0000000008087229 */ /* 0x001fce000000000a */
[----:B------:R-:W0:Y:S01]  /*0600*/  F2F.F64.F32 R20, R15 ;  /* 0x0000000f00147310 */ /* 0x000e220000201800 */
[----:B-1----:R-:W-:-:S08]  /*0610*/  DADD R8, R8, R12 ;  /* 0x0000000008087229 */ /* 0x002fd0000000000c */
[----:B0-----:R-:W-:Y:S01]  /*0620*/  DADD R20, R8, R20 ;  /* 0x0000000008147229 */ /* 0x001fe20000000014 */
[----:B------:R-:W-:Y:S10]  /*0630*/  @P0 BRA `(.L_x_3) ;  /* 0xfffffff800d40947 */ /* 0x000ff4000383ffff */
[----:B------:R-:W-:Y:S05]  /*0640*/  @P1 BRA `(.L_x_4) ;  /* 0xfffffff800a81947 */ /* 0x000fea000383ffff */
[----:B------:R-:W0:Y:S08]  /*0650*/  LDC.64 R2, c[0x0][0x3a0] ;  /* 0x0000e800ff027b82 */ /* 0x000e300000000a00 */
[----:B------:R-:W1:Y:S01]  /*0660*/  LDC.64 R8, c[0x0][0x398] ;  /* 0x0000e600ff087b82 */ /* 0x000e620000000a00 */
[----:B0-----:R-:W-:-:S06]  /*0670*/  IMAD.WIDE R2, R4, 0x4, R2 ;  /* 0x0000000404027825 */ /* 0x001fcc00078e0202 */
[----:B------:R-:W2:Y:S01]  /*0680*/  LDG.E R2, desc[UR8][R2.64] ;  /* 0x0000000802027981 */ /* 0x000ea2000c1e1900 */
[----:B------:R-:W-:Y:S01]  /*0690*/  MOV R0, RZ ;  /* 0x000000ff00007202 */ /* 0x000fe20000000f00 */
[----:B--2---:R-:W0:Y:S02]  /*06a0*/  F2F.F64.F32 R6, R2 ;  /* 0x0000000200067310 */ /* 0x004e240000201800 */
[----:B0-----:R-:W-:-:S08]  /*06b0*/  DADD R6, R20, R6 ;  /* 0x0000000014067229 */ /* 0x001fd00000000006 */
[----:B------:R-:W-:Y:S02]  /*06c0*/  DSETP.MAX.AND P0, P1, RZ, R6, PT ;  /* 0x00000006ff00722a */ /* 0x000fe4000390f000 */
[----:B------:R-:W-:Y:S02]  /*06d0*/  MOV R11, R7 ;  /* 0x00000007000b7202 */ /* 0x000fe40000000f00 */
[----:B------:R-:W-:Y:S01]  /*06e0*/  MOV R5, R6 ;  /* 0x0000000600057202 */ /* 0x000fe20000000f00 */
[----:B------:R-:W-:Y:S01]  /*06f0*/  HFMA2 R6, -RZ, RZ, 0, 0 ;  /* 0x00000000ff067431 */ /* 0x000fe200000001ff */
[----:B------:R-:W-:-:S08]  /*0700*/  FSEL R13, R0, R11, P0 ;  /* 0x0000000b000d7208 */ /* 0x000fd00000000000 */
[----:B------:R-:W-:Y:S02]  /*0710*/  @P1 LOP3.LUT R13, R11, 0x80000, RZ, 0xfc, !PT ;  /* 0x000800000b0d1812 */ /* 0x000fe400078efcff */
[----:B------:R-:W-:Y:S01]  /*0720*/  SEL R6, R6, R5, P0 ;  /* 0x0000000506067207 */ /* 0x000fe20000000000 */
[----:B-1----:R-:W-:Y:S01]  /*0730*/  IMAD.WIDE R4, R4, 0x4, R8 ;  /* 0x0000000404047825 */ /* 0x002fe200078e0208 */
[----:B------:R-:W-:-:S06]  /*0740*/  MOV R7, R13 ;  /* 0x0000000d00077202 */ /* 0x000fcc0000000f00 */
[----:B------:R-:W0:Y:S02]  /*0750*/  F2F.F32.F64 R7, R6 ;  /* 0x0000000600077310 */ /* 0x000e240000301000 */
[----:B0-----:R-:W-:Y:S01]  /*0760*/  STG.E desc[UR8][R4.64], R7 ;  /* 0x0000000704007986 */ /* 0x001fe2000c101908 */
[----:B------:R-:W-:Y:S05]  /*0770*/  EXIT ;  /* 0x000000000000794d */ /* 0x000fea0003800000 */
.L_x_5:
        /* <DEDUP_REMOVED lines=16> */
.L_x_10:


//--------------------- .text._Z11convolutionPfS_ --------------------------
	.section	.text._Z11convolutionPfS_,"ax",@progbits
	.align	128
        .global         _Z11convolutionPfS_
        .type           _Z11convolutionPfS_,@function
        .size           _Z11convolutionPfS_,(.L_x_11 - _Z11convolutionPfS_)
        .other          _Z11convolutionPfS_,@"STO_CUDA_ENTRY STV_DEFAULT"
_Z11convolutionPfS_:
.text._Z11convolutionPfS_:
[----:B------:R-:W-:Y:S01]  /*0000*/  LDC R1, c[0x0][0x37c] ;  /* 0x0000df00ff017b82 */ /* 0x000fe20000000800 */
[----:B------:R-:W0:Y:S07]  /*0010*/  S2R R3, SR_TID.Y ;  /* 0x0000000000037919 */ /* 0x000e2e0000002200 */
[----:B------:R-:W1:Y:S01]  /*0020*/  LDC.64 R6, c[0x0][0x380] ;  /* 0x0000e000ff067b82 */ /* 0x000e620000000a00 */
[----:B------:R-:W2:Y:S01]  /*0030*/  LDCU.64 UR6, c[0x0][0x358] ;  /* 0x00006b00ff0677ac */ /* 0x000ea20008000a00 */
[----:B------:R-:W0:Y:S02]  /*0040*/  S2R R2, SR_TID.X ;  /* 0x0000000000027919 */ /* 0x000e240000002100 */
[----:B0-----:R-:W-:-:S04]  /*0050*/  IMAD R0, R3, 0x1c, R2 ;  /* 0x0000001c03007824 */ /* 0x001fc800078e0202 */
[----:B-1----:R-:W-:-:S05]  /*0060*/  IMAD.WIDE.U32 R6, R0, 0x4, R6 ;  /* 0x0000000400067825 */ /* 0x002fca00078e0006 */
[----:B--2---:R0:W2:Y:S01]  /*0070*/  LDG.E R11, desc[UR6][R6.64] ;  /* 0x00000006060b7981 */ /* 0x0040a2000c1e1900 */
[----:B------:R-:W-:Y:S01]  /*0080*/  MOV R4, 0x400 ;  /* 0x0000040000047802 */ /* 0x000fe20000000f00 */
[----:B------:R-:W1:Y:S01]  /*0090*/  S2UR UR5, SR_CTAID.X ;  /* 0x00000000000579c3 */ /* 0x000e620000002500 */
[----:B------:R-:W3:Y:S01]  /*00a0*/  S2R R5, SR_CgaCtaId ;  /* 0x0000000000057919 */ /* 0x000ee20000008800 */
[C---:B0-----:R-:W-:Y:S01]  /*00b0*/  IADD3 R6, PT, PT, R2.reuse, -0x3, RZ ;  /* 0xfffffffd02067810 */ /* 0x041fe20007ffe0ff */
[----:B------:R-:W-:Y:S01]  /*00c0*/  VIADD R7, R2, 0xfffffffe ;  /* 0xfffffffe02077836 */ /* 0x000fe20000000000 */
[----:B-1----:R-:W-:-:S06]  /*00d0*/  UIMAD UR4, UR5, 0x64, URZ ;  /* 0x00000064050478a4 */ /* 0x002fcc000f8e02ff */
[----:B------:R-:W-:Y:S01]  /*00e0*/  MOV R9, UR4 ;  /* 0x0000000400097c02 */ /* 0x000fe20008000f00 */
[----:B------:R-:W-:Y:S01]  /*00f0*/  UMOV UR4, 0xfffffffc ;  /* 0xfffffffc00047882 */ /* 0x000fe20000000000 */
[----:B---3--:R-:W-:Y:S01]  /*0100*/  LEA R8, R5, R4, 0x18 ;  /* 0x0000000405087211 */ /* 0x008fe200078ec0ff */
[----:B------:R-:W-:-:S04]  /*0110*/  IMAD.MOV.U32 R4, RZ, RZ, RZ ;  /* 0x000000ffff047224 */ /* 0x000fc800078e00ff */
[--C-:B------:R-:W-:Y:S02]  /*0120*/  IMAD R5, R3, 0x70, R8.reuse ;  /* 0x0000007003057824 */ /* 0x100fe400078e0208 */
[----:B------:R-:W-:Y:S02]  /*0130*/  IMAD.U32 R10, R0, 0x4, R8 ;  /* 0x00000004000a7824 */ /* 0x000fe400078e0008 */
[C---:B------:R-:W-:Y:S02]  /*0140*/  IMAD R12, R2.reuse, 0x4, R5 ;  /* 0x00000004020c7824 */ /* 0x040fe400078e0205 */
[C---:B------:R-:W-:Y:S02]  /*0150*/  VIADD R5, R2.reuse, 0xfffffffc ;  /* 0xfffffffc02057836 */ /* 0x040fe40000000000 */
[----:B------:R-:W-:Y:S02]  /*0160*/  VIADD R8, R2, 0xffffffff ;  /* 0xffffffff02087836 */ /* 0x000fe40000000000 */
[----:B------:R-:W-:Y:S01]  /*0170*/  VIADD R10, R10, 0xfffffe30 ;  /* 0xfffffe300a0a7836 */ /* 0x000fe20000000000 */
[----:B--2---:R0:W-:Y:S01]  /*0180*/  STS [R12], R11 ;  /* 0x0000000b0c007388 */ /* 0x0041e20000000800 */
[----:B------:R-:W-:Y:S06]  /*0190*/  BAR.SYNC.DEFER_BLOCKING 0x0 ;  /* 0x0000000000007b1d */ /* 0x000fec0000010000 */
.L_x_6:
[C---:B------:R-:W-:Y:S01]  /*01a0*/  VIADD R19, R3.reuse, 0xfffffffc ;  /* 0xfffffffc03137836 */ /* 0x040fe20000000000 */
[C---:B------:R-:W-:Y:S01]  /*01b0*/  ISETP.GT.U32.AND P1, PT, R2.reuse, 0x1a, PT ;  /* 0x0000001a0200780c */ /* 0x040fe20003f24070 */
[----:B------:R-:W-:Y:S01]  /*01c0*/  UIADD3 UR4, UPT, UPT, UR4, 0x1, URZ ;  /* 0x0000000104047890 */ /* 0x000fe2000fffe0ff */
[----:B------:R-:W-:Y:S01]  /*01d0*/  ISETP.GT.U32.AND P0, PT, R2, 0x19, PT ;  /* 0x000000190200780c */ /* 0x000fe20003f04070 */
[----:B------:R-:W-:Y:S01]  /*01e0*/  VIADD R3, R3, 0x1 ;  /* 0x0000000103037836 */ /* 0x000fe20000000000 */
[-C--:B0-----:R-:W-:Y:S01]  /*01f0*/  VIMNMX.U32 R11, PT, PT, R5, R19.reuse, !PT ;  /* 0x00000013050b7248 */ /* 0x081fe20007fe0000 */
[----:B------:R-:W-:Y:S01]  /*0200*/  UISETP.NE.AND UP0, UPT, UR4, 0x6, UPT ;  /* 0x000000060400788c */ /* 0x000fe2000bf05270 */
[-C--:B------:R-:W-:Y:S02]  /*0210*/  VIMNMX.U32 R12, PT, PT, R7, R19.reuse, !PT ;  /* 0x00000013070c7248 */ /* 0x080fe40007fe0000 */
[----:B------:R-:W-:Y:S02]  /*0220*/  ISETP.GT.U32.AND P3, PT, R11, 0x1b, PT ;  /* 0x0000001b0b00780c */ /* 0x000fe40003f64070 */
[----:B------:R-:W-:-:S02]  /*0230*/  VIMNMX.U32 R11, PT, PT, R6, R19, !PT ;  /* 0x00000013060b7248 */ /* 0x000fc40007fe0000 */
[----:B------:R-:W-:Y:S01]  /*0240*/  ISETP.GT.U32.AND P6, PT, R12, 0x1b, PT ;  /* 0x0000001b0c00780c */ /* 0x000fe20003fc4070 */
[----:B------:R-:W-:Y:S01]  /*0250*/  HFMA2 R12, -RZ, RZ, 0, 1.1920928955078125e-06 ;  /* 0x00000014ff0c7431 */ /* 0x000fe200000001ff */
[----:B------:R-:W-:Y:S02]  /*0260*/  ISETP.GT.U32.AND P2, PT, R11, 0x1b, PT ;  /* 0x0000001b0b00780c */ /* 0x000fe40003f44070 */
[----:B------:R-:W-:Y:S02]  /*0270*/  VIMNMX.U32 R18, PT, PT, R8, R19, !PT ;  /* 0x0000001308127248 */ /* 0x000fe40007fe0000 */
[C---:B------:R-:W-:Y:S02]  /*0280*/  ISETP.GT.U32.OR P1, PT, R19.reuse, 0x1b, P1 ;  /* 0x0000001b1300780c */ /* 0x040fe40000f24470 */
[----:B------:R-:W-:Y:S01]  /*0290*/  ISETP.GT.U32.AND P4, PT, R18, 0x1b, PT ;  /* 0x0000001b1200780c */ /* 0x000fe20003f84070 */
[----:B------:R-:W0:Y:S01]  /*02a0*/  @!P3 LDS R13, [R10] ;  /* 0x000000000a0db984 */ /* 0x000e220000000800 */
[----:B------:R-:W-:Y:S01]  /*02b0*/  VIMNMX.U32 R18, PT, PT, R19, R2, !PT ;  /* 0x0000000213127248 */ /* 0x000fe20007fe0000 */
[----:B------:R-:W-:Y:S01]  /*02c0*/  IMAD R11, R9, 0x4, R12 ;  /* 0x00000004090b7824 */ /* 0x000fe200078e020c */
[----:B------:R-:W-:Y:S01]  /*02d0*/  ISETP.GT.U32.OR P0, PT, R19, 0x1b, P0 ;  /* 0x0000001b1300780c */ /* 0x000fe20000704470 */
[----:B------:R-:W-:Y:S01]  /*02e0*/  @!P6 LDS R17, [R10+0x8] ;  /* 0x000008000a11e984 */ /* 0x000fe20000000800 */
[----:B------:R-:W-:Y:S01]  /*02f0*/  ISETP.GT.U32.AND P5, PT, R18, 0x1b, PT ;  /* 0x0000001b1200780c */ /* 0x000fe20003fa4070 */
[----:B------:R-:W0:Y:S01]  /*0300*/  @!P3 LDC R12, c[0x3][R11+-0x14] ;  /* 0x00fffb000b0cbb82 */ /* 0x000e220000000800 */
[----:B------:R-:W-:Y:S01]  /*0310*/  IADD3 R9, PT, PT, R9, 0xa, RZ ;  /* 0x0000000a09097810 */ /* 0x000fe20007ffe0ff */
[----:B------:R-:W1:Y:S06]  /*0320*/  @!P2 LDS R15, [R10+0x4] ;  /* 0x000004000a0fa984 */ /* 0x000e6c0000000800 */
[----:B------:R-:W1:Y:S08]  /*0330*/  @!P2 LDC R14, c[0x3][R11+-0x10] ;  /* 0x00fffc000b0eab82 */ /* 0x000e700000000800 */
[----:B------:R-:W2:Y:S08]  /*0340*/  @!P6 LDC R16, c[0x3][R11+-0xc] ;  /* 0x00fffd000b10eb82 */ /* 0x000eb00000000800 */
[----:B------:R-:W3:Y:S01]  /*0350*/  @!P0 LDC R18, c[0x3][R11+0x4] ;  /* 0x00c001000b128b82 */ /* 0x000ee20000000800 */
[----:B0-----:R-:W-:Y:S01]  /*0360*/  @!P3 FFMA R4, R13, R12, R4 ;  /* 0x0000000c0d04b223 */ /* 0x001fe20000000004 */
[C---:B------:R-:W-:Y:S01]  /*0370*/  ISETP.GT.U32.AND P3, PT, R2.reuse, 0x18, PT ;  /* 0x000000180200780c */ /* 0x040fe20003f64070 */
[----:B------:R-:W0:Y:S05]  /*0380*/  @!P4 LDS R13, [R10+0xc] ;  /* 0x00000c000a0dc984 */ /* 0x000e2a0000000800 */
[----:B------:R-:W0:Y:S01]  /*0390*/  @!P4 LDC R12, c[0x3][R11+-0x8] ;  /* 0x00fffe000b0ccb82 */ /* 0x000e220000000800 */
[----:B------:R-:W-:Y:S01]  /*03a0*/  ISETP.GT.U32.OR P3, PT, R19, 0x1b, P3 ;  /* 0x0000001b1300780c */ /* 0x000fe20001f64470 */
[----:B-1----:R-:W-:Y:S01]  /*03b0*/  @!P2 FFMA R4, R15, R14, R4 ;  /* 0x0000000e0f04a223 */ /* 0x002fe20000000004 */
[C---:B------:R-:W-:Y:S01]  /*03c0*/  ISETP.GT.U32.AND P2, PT, R2.reuse, 0x17, PT ;  /* 0x000000170200780c */ /* 0x040fe20003f44070 */
[----:B------:R-:W1:Y:S04]  /*03d0*/  @!P5 LDS R15, [R10+0x10] ;  /* 0x000010000a0fd984 */ /* 0x000e680000000800 */
[----:B------:R-:W1:Y:S01]  /*03e0*/  @!P5 LDC R14, c[0x3][R11+-0x4] ;  /* 0x00ffff000b0edb82 */ /* 0x000e620000000800 */
[----:B--2---:R-:W-:Y:S01]  /*03f0*/  @!P6 FFMA R4, R17, R16, R4 ;  /* 0x000000101104e223 */ /* 0x004fe20000000004 */
[----:B------:R-:W-:Y:S01]  /*0400*/  ISETP.GT.U32.OR P2, PT, R19, 0x1b, P2 ;  /* 0x0000001b1300780c */ /* 0x000fe20001744470 */
[----:B------:R-:W2:Y:S01]  /*0410*/  @!P1 LDS R17, [R10+0x14] ;  /* 0x000014000a119984 */ /* 0x000ea20000000800 */
[----:B------:R-:W-:-:S03]  /*0420*/  ISETP.GT.U32.AND P6, PT, R2, 0x16, PT ;  /* 0x000000160200780c */ /* 0x000fc60003fc4070 */
[----:B------:R-:W-:Y:S01]  /*0430*/  @!P3 LDS R21, [R10+0x1c] ;  /* 0x00001c000a15b984 */ /* 0x000fe20000000800 */
[----:B------:R-:W-:Y:S01]  /*0440*/  ISETP.GT.U32.OR P6, PT, R19, 0x1b, P6 ;  /* 0x0000001b1300780c */ /* 0x000fe200037c4470 */
[----:B------:R-:W2:Y:S02]  /*0450*/  @!P1 LDC R16, c[0x3][R11] ;  /* 0x00c000000b109b82 */ /* 0x000ea40000000800 */
[----:B------:R-:W3:Y:S04]  /*0460*/  @!P0 LDS R19, [R10+0x18] ;  /* 0x000018000a138984 */ /* 0x000ee80000000800 */
[----:B------:R-:W4:Y:S02]  /*0470*/  @!P2 LDS R23, [R10+0x20] ;  /* 0x000020000a17a984 */ /* 0x000f240000000800 */
[----:B------:R-:W5:Y:S04]  /*0480*/  @!P3 LDC R20, c[0x3][R11+0x8] ;  /* 0x00c002000b14bb82 */ /* 0x000f680000000800 */
[----:B------:R0:W4:Y:S04]  /*0490*/  @!P6 LDS R25, [R10+0x24] ;  /* 0x000024000a19e984 */ /* 0x0001280000000800 */
[----:B------:R-:W4:Y:S01]  /*04a0*/  @!P2 LDC R22, c[0x3][R11+0xc] ;  /* 0x00c003000b16ab82 */ /* 0x000f220000000800 */
[----:B0-----:R-:W-:-:S02]  /*04b0*/  VIADD R10, R10, 0x70 ;  /* 0x000000700a0a7836 */ /* 0x001fc40000000000 */
[----:B------:R-:W-:-:S05]  /*04c0*/  @!P4 FFMA R4, R13, R12, R4 ;  /* 0x0000000c0d04c223 */ /* 0x000fca0000000004 */
[----:B------:R-:W0:Y:S01]  /*04d0*/  @!P6 LDC R12, c[0x3][R11+0x10] ;  /* 0x00c004000b0ceb82 */ /* 0x000e220000000800 */
[----:B-1----:R-:W-:-:S04]  /*04e0*/  @!P5 FFMA R4, R15, R14, R4 ;  /* 0x0000000e0f04d223 */ /* 0x002fc80000000004 */
[----:B--2---:R-:W-:-:S04]  /*04f0*/  @!P1 FFMA R4, R17, R16, R4 ;  /* 0x0000001011049223 */ /* 0x004fc80000000004 */
[----:B---3--:R-:W-:-:S04]  /*0500*/  @!P0 FFMA R4, R19, R18, R4 ;  /* 0x0000001213048223 */ /* 0x008fc80000000004 */
[----:B-----5:R-:W-:-:S04]  /*0510*/  @!P3 FFMA R4, R21, R20, R4 ;  /* 0x000000141504b223 */ /* 0x020fc80000000004 */
[----:B----4-:R-:W-:-:S04]  /*0520*/  @!P2 FFMA R4, R23, R22, R4 ;  /* 0x000000161704a223 */ /* 0x010fc80000000004 */
[----:B0-----:R-:W-:Y:S01]  /*0530*/  @!P6 FFMA R4, R25, R12, R4 ;  /* 0x0000000c1904e223 */ /* 0x001fe20000000004 */
[----:B------:R-:W-:Y:S06]  /*0540*/  BRA.U UP0, `(.L_x_6) ;  /* 0xfffffffd00147547 */ /* 0x000fec000b83ffff */
[----:B------:R-:W-:Y:S01]  /*0550*/  UMOV UR4, 0xc80 ;  /* 0x00000c8000047882 */ /* 0x000fe20000000000 */
[----:B------:R-:W0:Y:S01]  /*0560*/  LDC.64 R2, c[0x0][0x388] ;  /* 0x0000e200ff027b82 */ /* 0x000e220000000a00 */
[----:B------:R-:W-:Y:S02]  /*0570*/  ULEA UR4, UR5, UR4, 0x2 ;  /* 0x0000000405047291 */ /* 0x000fe4000f8e10ff */
[----:B------:R-:W-:-:S10]  /*0580*/  LEA R5, R0, UR5, 0x3 ;  /* 0x0000000500057c11 */ /* 0x000fd4000f8e18ff */
[----:B------:R-:W1:Y:S01]  /*0590*/  LDCU UR4, c[0x3][UR4] ;  /* 0x00c00000040477ac */ /* 0x000e620008000800 */
[----:B0-----:R-:W-:-:S04]  /*05a0*/  IMAD.WIDE.U32 R2, R5, 0x4, R2 ;  /* 0x0000000405027825 */ /* 0x001fc800078e0002 */
[----:B-1----:R-:W-:-:S05]  /*05b0*/  FADD R4, R4, UR4 ;  /* 0x0000000404047e21 */ /* 0x002fca0008000000 */
[----:B------:R-:W-:-:S04]  /*05c0*/  FSETP.GE.AND P0, PT, R4, RZ, PT ;  /* 0x000000ff0400720b */ /* 0x000fc80003f06000 */
[----:B------:R-:W-:-:S05]  /*05d0*/  FSEL R5, R4, RZ, P0 ;  /* 0x000000ff04057208 */ /* 0x000fca0000000000 */
[----:B------:R-:W-:Y:S01]  /*05e0*/  STG.E desc[UR6][R2.64], R5 ;  /* 0x0000000502007986 */ /* 0x000fe2000c101906 */
[----:B------:R-:W-:Y:S05]  /*05f0*/  EXIT ;  /* 0x000000000000794d */ /* 0x000fea0003800000 */
.L_x_7:
        /* <DEDUP_REMOVED lines=16> */
.L_x_11:


//--------------------- .nv.shared.reserved.0     --------------------------
	.section	.nv.shared.reserved.0,"aw",@nobits
	.weak		__nv_reservedSMEM_offset_0_alias
	.size		__nv_reservedSMEM_offset_0_alias, 0, 64
	.other		__nv_reservedSMEM_offset_0_alias,@"STO_CUDA_RESERVED_SHARED STV_DEFAULT"
__nv_reservedSMEM_offset_0_alias:
	.zero		0
	.zero		64


//--------------------- .nv.shared._Z9Multiply1PfS_S_S_ --------------------------
	.section	.nv.shared._Z9Multiply1PfS_S_S_,"aw",@nobits
	.sectionflags	@""
	.align	4
.nv.shared._Z9Multiply1PfS_S_S_:
	.zero		21504


//--------------------- .nv.shared._Z9Multiply0PfS_iS_S_ --------------------------
	.section	.nv.shared._Z9Multiply0PfS_iS_S_,"aw",@nobits
	.sectionflags	@""
	.align	4
.nv.shared._Z9Multiply0PfS_iS_S_:
	.zero		1536


//--------------------- .nv.shared._Z11convolutionPfS_ --------------------------
	.section	.nv.shared._Z11convolutionPfS_,"aw",@nobits
	.sectionflags	@""
	.align	4
.nv.shared._Z11convolutionPfS_:
	.zero		4160


//--------------------- .nv.constant0._Z4Mul0PfS_S_ --------------------------
	.section	.nv.constant0._Z4Mul0PfS_S_,"a",@progbits
	.sectionflags	@""
	.align	4
.nv.constant0._Z4Mul0PfS_S_:
	.zero		920


//--------------------- .nv.constant0._Z9Multiply1PfS_S_S_ --------------------------
	.section	.nv.constant0._Z9Multiply1PfS_S_S_,"a",@progbits
	.sectionflags	@""
	.align	4
.nv.constant0._Z9Multiply1PfS_S_S_:
	.zero		928


//--------------------- .nv.constant0._Z9Multiply0PfS_iS_S_ --------------------------
	.section	.nv.constant0._Z9Multiply0PfS_iS_S_,"a",@progbits
	.sectionflags	@""
	.align	4
.nv.constant0._Z9Multiply0PfS_iS_S_:
	.zero		936


//--------------------- .nv.constant0._Z11convolutionPfS_ --------------------------
	.section	.nv.constant0._Z11convolutionPfS_,"a",@progbits
	.sectionflags	@""
	.align	4
.nv.constant0._Z11convolutionPfS_:
	.zero		912


//--------------------- SYMBOLS --------------------------

	.type		.nv.reservedSmem.offset0,@object
	.size		.nv.reservedSmem.offset0,0x4
	.type		.nv.reservedSmem.cap,@object
	.size		.nv.reservedSmem.cap,0x4
